// auto-generated by cutlass_sweep.gemm — config: {"arch": "sm_90", "cluster_m": 1, "cluster_n": 2, "dtype": "int8", "stages": 0, "tile_k": 64, "tile_m": 256, "tile_n": 256}
#include "cutlass/cutlass.h"
#include "cutlass/gemm/collective/collective_builder.hpp"
#include "cutlass/gemm/device/gemm_universal_adapter.h"
#include "cutlass/gemm/kernel/gemm_universal.hpp"
#include "cutlass/epilogue/collective/collective_builder.hpp"

using ElemA = int8_t;
using ElemB = int8_t;
using ElemCD = int8_t;
using Acc  = int32_t;
using TileShape    = cute::Shape<cute::_256, cute::_256, cute::_64>;
using ClusterShape = cute::Shape<cute::_1, cute::_2, cute::_1>;

using CollectiveEpilogue = typename cutlass::epilogue::collective::CollectiveBuilder<
    cutlass::arch::Sm90, cutlass::arch::OpClassTensorOp,
    TileShape, ClusterShape,
    cutlass::epilogue::collective::EpilogueTileAuto,
    Acc, Acc,
    ElemCD, cutlass::layout::RowMajor, 128 / cutlass::sizeof_bits<ElemCD>::value,
    ElemCD, cutlass::layout::RowMajor, 128 / cutlass::sizeof_bits<ElemCD>::value,
    cutlass::epilogue::collective::EpilogueScheduleAuto
  >::CollectiveOp;

using CollectiveMainloop = typename cutlass::gemm::collective::CollectiveBuilder<
    cutlass::arch::Sm90, cutlass::arch::OpClassTensorOp,
    ElemA, cutlass::layout::RowMajor, 128 / cutlass::sizeof_bits<ElemA>::value,
    ElemB, cutlass::layout::ColumnMajor, 128 / cutlass::sizeof_bits<ElemB>::value,
    Acc,
    TileShape, ClusterShape,
    cutlass::gemm::collective::StageCountAutoCarveout<static_cast<int>(sizeof(typename CollectiveEpilogue::SharedStorage))>,
    cutlass::gemm::collective::KernelScheduleAuto
  >::CollectiveOp;

using GemmKernel = cutlass::gemm::kernel::GemmUniversal<
    cute::Shape<int,int,int,int>,
    CollectiveMainloop,
    CollectiveEpilogue
>;
using Gemm = cutlass::gemm::device::GemmUniversalAdapter<GemmKernel>;

// Force the device kernel symbol into the cubin without needing a host main.
auto* _anchor = &cutlass::device_kernel<GemmKernel>;


// ===== COMPILED SASS (sm_90a) =====

	.target	sm_90a

	.elftype	@"ET_EXEC"


//--------------------- .note.nv.tkinfo           --------------------------
	.section	.note.nv.tkinfo,"",@"SHT_NOTE"
	.sectionflags	@"SHF_NOTE_NV_TKINFO"
	.tkinfo
        /*0018*/ 	.word	0x00000002
        /*0030*/ 	.string	""
        /*0030*/ 	.string	"ptxas"
        /*0030*/ 	.string	"Cuda compilation tools, release 13.0, V13.0.88"
        /*0030*/ 	.string	"Build cuda_13.0.r13.0/compiler.36424714_0"
        /*0030*/ 	.string	"-arch sm_90a -m 64 "



//--------------------- .note.nv.cuinfo           --------------------------
	.section	.note.nv.cuinfo,"",@"SHT_NOTE"
	.sectionflags	@"SHF_NOTE_NV_CUINFO"
        /*0018*/ 	.short	0x0002
        /*001a*/ 	.short	0x005a
        /*001c*/ 	.short	0x0082
	.zero		2


//--------------------- .nv.info                  --------------------------
	.section	.nv.info,"",@"SHT_CUDA_INFO"
	.align	4


	//----- nvinfo : EIATTR_REGCOUNT
	.align		4
        /*0000*/ 	.byte	0x04, 0x2f
        /*0002*/ 	.short	(.L_15 - .L_14)
	.align		4
.L_14:
        /*0004*/ 	.word	index@(_ZN7cutlass13device_kernelINS_4gemm6kernel13GemmUniversalIN4cute5tupleIJiiiiEEENS1_10collective13CollectiveMmaINS1_34MainloopSm90TmaGmmaWarpSpecializedILi7ENS5_IJNS4_1CILi1EEENSA_ILi2EEESB_EEENS1_35KernelTmaWarpSpecializedCooperativeEEENS5_IJNSA_ILi256EEESG_NSA_ILi64EEEEEEaNS5_IJlSB_lEEEaSJ_NS4_8TiledMMAINS4_8MMA_AtomIJNS4_4SM904GMMA27MMA_64x256x32_S32S8S8_SS_TNEEEENS4_6LayoutINS5_IJSC_SB_SB_EEENS5_IJSB_NSA_ILi0EEESS_EEEEENS5_IJNS4_10UnderscoreESV_SV_EEEEENS4_23SM90_TMA_LOAD_MULTICASTENS4_14ComposedLayoutINS4_7SwizzleILi2ELi4ELi3EEENS4_18smem_ptr_flag_bitsILi8EEENSQ_INS5_IJNSA_ILi8EEESH_EEENS5_IJSH_SB_EEEEEEEvNS4_8identityENS4_13SM90_TMA_LOADES18_vS19_EENS_8epilogue10collective6detail29Sm90TmaWarpSpecializedAdapterINS1D_15DefaultEpilogueIaSJ_SJ_NS1C_6thread17LinearCombinationIaLi1EiiLNS1H_9ScaleType4KindE0ELNS_15FloatRoundStyleE2EaEENS1_15EpilogueDefaultEEEEEvvEEEEvNT_6ParamsE)
        /*0008*/ 	.word	0x000000a8


	//----- nvinfo : EIATTR_FRAME_SIZE
	.align		4
.L_15:
        /*000c*/ 	.byte	0x04, 0x11
        /*000e*/ 	.short	(.L_17 - .L_16)
	.align		4
.L_16:
        /*0010*/ 	.word	index@(_ZN7cutlass13device_kernelINS_4gemm6kernel13GemmUniversalIN4cute5tupleIJiiiiEEENS1_10collective13CollectiveMmaINS1_34MainloopSm90TmaGmmaWarpSpecializedILi7ENS5_IJNS4_1CILi1EEENSA_ILi2EEESB_EEENS1_35KernelTmaWarpSpecializedCooperativeEEENS5_IJNSA_ILi256EEESG_NSA_ILi64EEEEEEaNS5_IJlSB_lEEEaSJ_NS4_8TiledMMAINS4_8MMA_AtomIJNS4_4SM904GMMA27MMA_64x256x32_S32S8S8_SS_TNEEEENS4_6LayoutINS5_IJSC_SB_SB_EEENS5_IJSB_NSA_ILi0EEESS_EEEEENS5_IJNS4_10UnderscoreESV_SV_EEEEENS4_23SM90_TMA_LOAD_MULTICASTENS4_14ComposedLayoutINS4_7SwizzleILi2ELi4ELi3EEENS4_18smem_ptr_flag_bitsILi8EEENSQ_INS5_IJNSA_ILi8EEESH_EEENS5_IJSH_SB_EEEEEEEvNS4_8identityENS4_13SM90_TMA_LOADES18_vS19_EENS_8epilogue10collective6detail29Sm90TmaWarpSpecializedAdapterINS1D_15DefaultEpilogueIaSJ_SJ_NS1C_6thread17LinearCombinationIaLi1EiiLNS1H_9ScaleType4KindE0ELNS_15FloatRoundStyleE2EaEENS1_15EpilogueDefaultEEEEEvvEEEEvNT_6ParamsE)
        /*0014*/ 	.word	0x000004c0


	//----- nvinfo : EIATTR_MIN_STACK_SIZE
	.align		4
.L_17:
        /*0018*/ 	.byte	0x04, 0x12
        /*001a*/ 	.short	(.L_19 - .L_18)
	.align		4
.L_18:
        /*001c*/ 	.word	index@(_ZN7cutlass13device_kernelINS_4gemm6kernel13GemmUniversalIN4cute5tupleIJiiiiEEENS1_10collective13CollectiveMmaINS1_34MainloopSm90TmaGmmaWarpSpecializedILi7ENS5_IJNS4_1CILi1EEENSA_ILi2EEESB_EEENS1_35KernelTmaWarpSpecializedCooperativeEEENS5_IJNSA_ILi256EEESG_NSA_ILi64EEEEEEaNS5_IJlSB_lEEEaSJ_NS4_8TiledMMAINS4_8MMA_AtomIJNS4_4SM904GMMA27MMA_64x256x32_S32S8S8_SS_TNEEEENS4_6LayoutINS5_IJSC_SB_SB_EEENS5_IJSB_NSA_ILi0EEESS_EEEEENS5_IJNS4_10UnderscoreESV_SV_EEEEENS4_23SM90_TMA_LOAD_MULTICASTENS4_14ComposedLayoutINS4_7SwizzleILi2ELi4ELi3EEENS4_18smem_ptr_flag_bitsILi8EEENSQ_INS5_IJNSA_ILi8EEESH_EEENS5_IJSH_SB_EEEEEEEvNS4_8identityENS4_13SM90_TMA_LOADES18_vS19_EENS_8epilogue10collective6detail29Sm90TmaWarpSpecializedAdapterINS1D_15DefaultEpilogueIaSJ_SJ_NS1C_6thread17LinearCombinationIaLi1EiiLNS1H_9ScaleType4KindE0ELNS_15FloatRoundStyleE2EaEENS1_15EpilogueDefaultEEEEEvvEEEEvNT_6ParamsE)
        /*0020*/ 	.word	0x000004c0
.L_19:


//--------------------- .nv.compat                --------------------------
	.section	.nv.compat,"",@"SHT_CUDA_COMPAT_INFO"
	.align	4
        /*0000*/ 	.byte	0x02, 0x09, 0x01, 0x00, 0x02, 0x02, 0x04, 0x00, 0x02, 0x05, 0x05, 0x00, 0x03, 0x07, 0x01, 0x01
        /*0010*/ 	.byte	0x02, 0x03, 0x01, 0x00, 0x02, 0x06, 0x01, 0x00, 0x04, 0x0b, 0x08, 0x00, 0x00, 0x00, 0x00, 0x00
        /*0020*/ 	.byte	0x00, 0x00, 0x00, 0x00


//--------------------- .nv.info._ZN7cutlass13device_kernelINS_4gemm6kernel13GemmUniversalIN4cute5tupleIJiiiiEEENS1_10collective13CollectiveMmaINS1_34MainloopSm90TmaGmmaWarpSpecializedILi7ENS5_IJNS4_1CILi1EEENSA_ILi2EEESB_EEENS1_35KernelTmaWarpSpecializedCooperativeEEENS5_IJNSA_ILi256EEESG_NSA_ILi64EEEEEEaNS5_IJlSB_lEEEaSJ_NS4_8TiledMMAINS4_8MMA_AtomIJNS4_4SM904GMMA27MMA_64x256x32_S32S8S8_SS_TNEEEENS4_6LayoutINS5_IJSC_SB_SB_EEENS5_IJSB_NSA_ILi0EEESS_EEEEENS5_IJNS4_10UnderscoreESV_SV_EEEEENS4_23SM90_TMA_LOAD_MULTICASTENS4_14ComposedLayoutINS4_7SwizzleILi2ELi4ELi3EEENS4_18smem_ptr_flag_bitsILi8EEENSQ_INS5_IJNSA_ILi8EEESH_EEENS5_IJSH_SB_EEEEEEEvNS4_8identityENS4_13SM90_TMA_LOADES18_vS19_EENS_8epilogue10collective6detail29Sm90TmaWarpSpecializedAdapterINS1D_15DefaultEpilogueIaSJ_SJ_NS1C_6thread17LinearCombinationIaLi1EiiLNS1H_9ScaleType4KindE0ELNS_15FloatRoundStyleE2EaEENS1_15EpilogueDefaultEEEEEvvEEEEvNT_6ParamsE --------------------------
	.section	.nv.info._ZN7cutlass13device_kernelINS_4gemm6kernel13GemmUniversalIN4cute5tupleIJiiiiEEENS1_10collective13CollectiveMmaINS1_34MainloopSm90TmaGmmaWarpSpecializedILi7ENS5_IJNS4_1CILi1EEENSA_ILi2EEESB_EEENS1_35KernelTmaWarpSpecializedCooperativeEEENS5_IJNSA_ILi256EEESG_NSA_ILi64EEEEEEaNS5_IJlSB_lEEEaSJ_NS4_8TiledMMAINS4_8MMA_AtomIJNS4_4SM904GMMA27MMA_64x256x32_S32S8S8_SS_TNEEEENS4_6LayoutINS5_IJSC_SB_SB_EEENS5_IJSB_NSA_ILi0EEESS_EEEEENS5_IJNS4_10UnderscoreESV_SV_EEEEENS4_23SM90_TMA_LOAD_MULTICASTENS4_14ComposedLayoutINS4_7SwizzleILi2ELi4ELi3EEENS4_18smem_ptr_flag_bitsILi8EEENSQ_INS5_IJNSA_ILi8EEESH_EEENS5_IJSH_SB_EEEEEEEvNS4_8identityENS4_13SM90_TMA_LOADES18_vS19_EENS_8epilogue10collective6detail29Sm90TmaWarpSpecializedAdapterINS1D_15DefaultEpilogueIaSJ_SJ_NS1C_6thread17LinearCombinationIaLi1EiiLNS1H_9ScaleType4KindE0ELNS_15FloatRoundStyleE2EaEENS1_15EpilogueDefaultEEEEEvvEEEEvNT_6ParamsE,"",@"SHT_CUDA_INFO"
	.sectionflags	@""
	.align	4


	//----- nvinfo : EIATTR_CUDA_API_VERSION
	.align		4
        /*0000*/ 	.byte	0x04, 0x37
        /*0002*/ 	.short	(.L_21 - .L_20)
.L_20:
        /*0004*/ 	.word	0x00000082


	//----- nvinfo : EIATTR_KPARAM_INFO
	.align		4
.L_21:
        /*0008*/ 	.byte	0x04, 0x17
        /*000a*/ 	.short	(.L_23 - .L_22)
.L_22:
        /*000c*/ 	.word	0x00000000
        /*0010*/ 	.short	0x0000
        /*0012*/ 	.short	0x0070
        /*0014*/ 	.byte	0x00, 0xf0, 0x01, 0x10


	//----- nvinfo : EIATTR_SPARSE_MMA_MASK
	.align		4
.L_23:
        /*0018*/ 	.byte	0x03, 0x50
        /*001a*/ 	.short	0x0000


	//----- nvinfo : EIATTR_MAXREG_COUNT
	.align		4
        /*001c*/ 	.byte	0x03, 0x1b
        /*001e*/ 	.short	0x00a8


	//----- nvinfo : EIATTR_NUM_BARRIERS
	.align		4
        /*0020*/ 	.byte	0x02, 0x4c
        /*0022*/ 	.byte	0x01
	.zero		1


	//----- nvinfo : EIATTR_EXTERNS
	.align		4
        /*0024*/ 	.byte	0x04, 0x0f
        /*0026*/ 	.short	(.L_25 - .L_24)


	//   ....[0]....
	.align		4
.L_24:
        /*0028*/ 	.word	index@(__assertfail)


	//----- nvinfo : EIATTR_ANNOTATIONS
	.align		4
.L_25:
        /*002c*/ 	.byte	0x04, 0x55
        /*002e*/ 	.short	(.L_27 - .L_26)


	//   ....[0]....
.L_26:
        /*0030*/ 	.word	0x00000001
        /*0034*/ 	.byte	0xf0, 0x09, 0x00, 0x00, 0x01, 0x00, 0x00, 0x00, 0x00, 0x0a, 0x00, 0x00, 0x01, 0x00, 0x00, 0x00
        /* <DEDUP_REMOVED lines=381> */
        /*1814*/ 	.byte	0xf0, 0x3b, 0x01, 0x00, 0x01, 0x00, 0x00, 0x00, 0x10, 0x3c, 0x01, 0x00


	//----- nvinfo : EIATTR_MERCURY_ISA_VERSION
	.align		4
.L_27:
        /*1820*/ 	.byte	0x03, 0x5f
        /*1822*/ 	.short	0x0101


	//----- nvinfo : EIATTR_INT_WARP_WIDE_INSTR_OFFSETS
	.align		4
        /*1824*/ 	.byte	0x04, 0x31
        /*1826*/ 	.short	(.L_29 - .L_28)


	//   ....[0]....
.L_28:
        /*1828*/ 	.word	0x000005b0


	//   ....[1]....
        /*182c*/ 	.word	0x00000660


	//   ....[2]....
        /*1830*/ 	.word	0x00000740


	//----- nvinfo : EIATTR_COOP_GROUP_MASK_REGIDS
	.align		4
.L_29:
        /*1834*/ 	.byte	0x04, 0x29
        /*1836*/ 	.short	(.L_31 - .L_30)


	//   ....[0]....
.L_30:
        /*1838*/ 	.word	0xffffffff


	//   ....[1]....
        /*183c*/ 	.word	0xffffffff


	//   ....[2]....
        /*1840*/ 	.word	0xffffffff


	//   ....[3]....
        /*1844*/ 	.word	0xffffffff


	//   ....[4]....
        /*1848*/ 	.word	0xffffffff


	//   ....[5]....
        /*184c*/ 	.word	0xffffffff


	//----- nvinfo : EIATTR_COOP_GROUP_INSTR_OFFSETS
	.align		4
.L_31:
        /*1850*/ 	.byte	0x04, 0x28
        /*1852*/ 	.short	(.L_33 - .L_32)


	//   ....[0]....
.L_32:
        /*1854*/ 	.word	0x00000070


	//   ....[1]....
        /*1858*/ 	.word	0x00000080


	//   ....[2]....
        /*185c*/ 	.word	0x000001a0


	//   ....[3]....
        /*1860*/ 	.word	0x00000420


	//   ....[4]....
        /*1864*/ 	.word	0x00000830


	//   ....[5]....
        /*1868*/ 	.word	0x00001400


	//----- nvinfo : EIATTR_REG_RECONFIG
	.align		4
.L_33:
        /*186c*/ 	.byte	0x01, 0x54
	.zero		2


	//----- nvinfo : EIATTR_SYSCALL_OFFSETS
	.align		4
        /*1870*/ 	.byte	0x04, 0x46
        /*1872*/ 	.short	(.L_35 - .L_34)


	//   ....[0]....
.L_34:
        /*1874*/ 	.word	0x000015c0


	//----- nvinfo : EIATTR_MBARRIER_INSTR_OFFSETS
	.align		4
.L_35:
        /*1878*/ 	.byte	0x04, 0x39
        /*187a*/ 	.short	(.L_37 - .L_36)


	//   ....[0]....
.L_36:
        /*187c*/ 	.word	0x00000320
        /*1880*/ 	.word	0x000000ff
        /*1884*/ 	.word	0x00000000
        /*1888*/ 	.short	0x0100
        /*188a*/ 	.byte	0x08
	.zero		1


	//   ....[1]....
        /*188c*/ 	.word	0x00000330
        /*1890*/ 	.word	0x000000ff
        /*1894*/ 	.word	0x00000038
        /*1898*/ 	.short	0x0100
        /*189a*/ 	.byte	0x08
	.zero		1


	//   ....[2]....
        /*189c*/ 	.word	0x00000340
        /*18a0*/ 	.word	0x000000ff
        /*18a4*/ 	.word	0x00000008
        /*18a8*/ 	.short	0x0100
        /*18aa*/ 	.byte	0x08
	.zero		1


	//   ....[3]....
        /*18ac*/ 	.word	0x00000350
        /*18b0*/ 	.word	0x000000ff
        /*18b4*/ 	.word	0x00000040
        /*18b8*/ 	.short	0x0100
        /*18ba*/ 	.byte	0x08
	.zero		1


	//   ....[4]....
        /*18bc*/ 	.word	0x00000360
        /*18c0*/ 	.word	0x000000ff
        /*18c4*/ 	.word	0x00000010
        /*18c8*/ 	.short	0x0100
        /*18ca*/ 	.byte	0x08
	.zero		1


	//   ....[5]....
        /*18cc*/ 	.word	0x00000370
        /*18d0*/ 	.word	0x000000ff
        /*18d4*/ 	.word	0x00000048
        /*18d8*/ 	.short	0x0100
        /*18da*/ 	.byte	0x08
	.zero		1


	//   ....[6]....
        /*18dc*/ 	.word	0x00000380
        /*18e0*/ 	.word	0x000000ff
        /*18e4*/ 	.word	0x00000018
        /*18e8*/ 	.short	0x0100
        /*18ea*/ 	.byte	0x08
	.zero		1


	//   ....[7]....
        /*18ec*/ 	.word	0x00000390
        /*18f0*/ 	.word	0x000000ff
        /*18f4*/ 	.word	0x00000050
        /*18f8*/ 	.short	0x0100
        /*18fa*/ 	.byte	0x08
	.zero		1


	//   ....[8]....
        /*18fc*/ 	.word	0x000003a0
        /*1900*/ 	.word	0x000000ff
        /*1904*/ 	.word	0x00000020
        /*1908*/ 	.short	0x0100
        /*190a*/ 	.byte	0x08
	.zero		1


	//   ....[9]....
        /*190c*/ 	.word	0x000003b0
        /*1910*/ 	.word	0x000000ff
        /*1914*/ 	.word	0x00000058
        /*1918*/ 	.short	0x0100
        /*191a*/ 	.byte	0x08
	.zero		1


	//   ....[10]....
        /*191c*/ 	.word	0x000003c0
        /*1920*/ 	.word	0x000000ff
        /*1924*/ 	.word	0x00000028
        /*1928*/ 	.short	0x0100
        /*192a*/ 	.byte	0x08
	.zero		1


	//   ....[11]....
        /*192c*/ 	.word	0x000003d0
        /*1930*/ 	.word	0x000000ff
        /*1934*/ 	.word	0x00000060
        /*1938*/ 	.short	0x0100
        /*193a*/ 	.byte	0x08
	.zero		1


	//   ....[12]....
        /*193c*/ 	.word	0x000003e0
        /*1940*/ 	.word	0x000000ff
        /*1944*/ 	.word	0x00000030
        /*1948*/ 	.short	0x0100
        /*194a*/ 	.byte	0x08
	.zero		1


	//   ....[13]....
        /*194c*/ 	.word	0x000003f0
        /*1950*/ 	.word	0x000000ff
        /*1954*/ 	.word	0x00000068
        /*1958*/ 	.short	0x0100
        /*195a*/ 	.byte	0x08
	.zero		1


	//   ....[14]....
        /*195c*/ 	.word	0x000007b0
        /*1960*/ 	.word	0x000000ff
        /*1964*/ 	.word	0x00000080
        /*1968*/ 	.short	0x0100
        /*196a*/ 	.byte	0x07
	.zero		1


	//   ....[15]....
        /*196c*/ 	.word	0x000007e0
        /*1970*/ 	.word	0x000000ff
        /*1974*/ 	.word	0x00000088
        /*1978*/ 	.short	0x0100
        /*197a*/ 	.byte	0x07
	.zero		1


	//   ....[16]....
        /*197c*/ 	.word	0x000016a0
        /*1980*/ 	.word	0x00000003
        /*1984*/ 	.word	0x00000000
        /*1988*/ 	.short	0x010a
        /*198a*/ 	.byte	0x3f
	.zero		1


	//   ....[17]....
        /*198c*/ 	.word	0x000016e0
        /*1990*/ 	.word	0x00000003
        /*1994*/ 	.word	0x00000000
        /*1998*/ 	.short	0x010a
        /*199a*/ 	.byte	0x3f
	.zero		1


	//   ....[18]....
        /*199c*/ 	.word	0x00002c40
        /*19a0*/ 	.word	0x00000004
        /*19a4*/ 	.word	0x00000000
        /*19a8*/ 	.short	0x010a
        /*19aa*/ 	.byte	0x3f
	.zero		1


	//   ....[19]....
        /*19ac*/ 	.word	0x00002c80
        /*19b0*/ 	.word	0x00000004
        /*19b4*/ 	.word	0x00000000
        /*19b8*/ 	.short	0x010a
        /*19ba*/ 	.byte	0x3f
	.zero		1


	//   ....[20]....
        /*19bc*/ 	.word	0x00004c90
        /*19c0*/ 	.word	0x00000004
        /*19c4*/ 	.word	0x00000000
        /*19c8*/ 	.short	0x0101
        /*19ca*/ 	.byte	0x3f
	.zero		1


	//   ....[21]....
        /*19cc*/ 	.word	0x00004ec0
        /*19d0*/ 	.word	0x00000000
        /*19d4*/ 	.word	0x00000000
        /*19d8*/ 	.short	0x0101
        /*19da*/ 	.byte	0x3f
	.zero		1


	//   ....[22]....
        /*19dc*/ 	.word	0x00013760
        /*19e0*/ 	.word	0x0000000c
        /*19e4*/ 	.word	0x00000038
        /*19e8*/ 	.short	0x010a
        /*19ea*/ 	.byte	0x3f
	.zero		1


	//   ....[23]....
        /*19ec*/ 	.word	0x00013b80
        /*19f0*/ 	.word	0x00000004
        /*19f4*/ 	.word	0x00000088
        /*19f8*/ 	.short	0x0101
        /*19fa*/ 	.byte	0x3f
	.zero		1


	//   ....[24]....
        /*19fc*/ 	.word	0x00014310
        /*1a00*/ 	.word	0x00000005
        /*1a04*/ 	.word	0x00000000
        /*1a08*/ 	.short	0x010a
        /*1a0a*/ 	.byte	0x3f
	.zero		1


	//   ....[25]....
        /*1a0c*/ 	.word	0x000143a0
        /*1a10*/ 	.word	0x00000007
        /*1a14*/ 	.word	0x00000000
        /*1a18*/ 	.short	0x010a
        /*1a1a*/ 	.byte	0x3f
	.zero		1


	//   ....[26]....
        /*1a1c*/ 	.word	0x00014430
        /*1a20*/ 	.word	0x00000007
        /*1a24*/ 	.word	0x00000000
        /*1a28*/ 	.short	0x010a
        /*1a2a*/ 	.byte	0x3f
	.zero		1


	//   ....[27]....
        /*1a2c*/ 	.word	0x000144c0
        /*1a30*/ 	.word	0x00000007
        /*1a34*/ 	.word	0x00000000
        /*1a38*/ 	.short	0x010a
        /*1a3a*/ 	.byte	0x3f
	.zero		1


	//   ....[28]....
        /*1a3c*/ 	.word	0x00014550
        /*1a40*/ 	.word	0x00000007
        /*1a44*/ 	.word	0x00000000
        /*1a48*/ 	.short	0x010a
        /*1a4a*/ 	.byte	0x3f
	.zero		1


	//   ....[29]....
        /*1a4c*/ 	.word	0x000145e0
        /*1a50*/ 	.word	0x00000007
        /*1a54*/ 	.word	0x00000000
        /*1a58*/ 	.short	0x010a
        /*1a5a*/ 	.byte	0x3f
	.zero		1


	//   ....[30]....
        /*1a5c*/ 	.word	0x00014670
        /*1a60*/ 	.word	0x00000003
        /*1a64*/ 	.word	0x00000000
        /*1a68*/ 	.short	0x010a
        /*1a6a*/ 	.byte	0x3f
	.zero		1


	//   ....[31]....
        /*1a6c*/ 	.word	0x000146d0
        /*1a70*/ 	.word	0x00000003
        /*1a74*/ 	.word	0x00000000
        /*1a78*/ 	.short	0x010a
        /*1a7a*/ 	.byte	0x3f
	.zero		1


	//   ....[32]....
        /*1a7c*/ 	.word	0x00014720
        /*1a80*/ 	.word	0x00000004
        /*1a84*/ 	.word	0x00000000
        /*1a88*/ 	.short	0x010a
        /*1a8a*/ 	.byte	0x3f
	.zero		1


	//   ....[33]....
        /*1a8c*/ 	.word	0x000147f0
        /*1a90*/ 	.word	0x0000000c
        /*1a94*/ 	.word	0x00000038
        /*1a98*/ 	.short	0x010a
        /*1a9a*/ 	.byte	0x3f
	.zero		1


	//   ....[34]....
        /*1a9c*/ 	.word	0x000148c0
        /*1aa0*/ 	.word	0x00000005
        /*1aa4*/ 	.word	0x00000000
        /*1aa8*/ 	.short	0x010a
        /*1aaa*/ 	.byte	0x3f
	.zero		1


	//   ....[35]....
        /*1aac*/ 	.word	0x00014910
        /*1ab0*/ 	.word	0x00000007
        /*1ab4*/ 	.word	0x00000000
        /*1ab8*/ 	.short	0x010a
        /*1aba*/ 	.byte	0x3f
	.zero		1


	//   ....[36]....
        /*1abc*/ 	.word	0x00014960
        /*1ac0*/ 	.word	0x00000007
        /*1ac4*/ 	.word	0x00000000
        /*1ac8*/ 	.short	0x010a
        /*1aca*/ 	.byte	0x3f
	.zero		1


	//   ....[37]....
        /*1acc*/ 	.word	0x000149b0
        /*1ad0*/ 	.word	0x00000007
        /*1ad4*/ 	.word	0x00000000
        /*1ad8*/ 	.short	0x010a
        /*1ada*/ 	.byte	0x3f
	.zero		1


	//   ....[38]....
        /*1adc*/ 	.word	0x00014a00
        /*1ae0*/ 	.word	0x00000007
        /*1ae4*/ 	.word	0x00000000
        /*1ae8*/ 	.short	0x010a
        /*1aea*/ 	.byte	0x3f
	.zero		1


	//   ....[39]....
        /*1aec*/ 	.word	0x00014a50
        /*1af0*/ 	.word	0x00000007
        /*1af4*/ 	.word	0x00000000
        /*1af8*/ 	.short	0x010a
        /*1afa*/ 	.byte	0x3f
	.zero		1


	//----- nvinfo : EIATTR_NUM_MBARRIERS
	.align		4
.L_37:
        /*1afc*/ 	.byte	0x03, 0x38
        /*1afe*/ 	.short	0x0010


	//----- nvinfo : EIATTR_EXIT_INSTR_OFFSETS
	.align		4
        /*1b00*/ 	.byte	0x04, 0x1c
        /*1b02*/ 	.short	(.L_39 - .L_38)


	//   ....[0]....
.L_38:
        /*1b04*/ 	.word	0x00000a90


	//   ....[1]....
        /*1b08*/ 	.word	0x00001320


	//   ....[2]....
        /*1b0c*/ 	.word	0x00012db0


	//   ....[3]....
        /*1b10*/ 	.word	0x000133d0


	//   ....[4]....
        /*1b14*/ 	.word	0x000146c0


	//----- nvinfo : EIATTR_MAX_THREADS
	.align		4
.L_39:
        /*1b18*/ 	.byte	0x04, 0x05
        /*1b1a*/ 	.short	(.L_41 - .L_40)
.L_40:
        /*1b1c*/ 	.word	0x00000180
        /*1b20*/ 	.word	0x00000001
        /*1b24*/ 	.word	0x00000001


	//----- nvinfo : EIATTR_CRS_STACK_SIZE
	.align		4
.L_41:
        /*1b28*/ 	.byte	0x04, 0x1e
        /*1b2a*/ 	.short	(.L_43 - .L_42)
.L_42:
        /*1b2c*/ 	.word	0x00000000


	//----- nvinfo : EIATTR_CBANK_PARAM_SIZE
	.align		4
.L_43:
        /*1b30*/ 	.byte	0x03, 0x19
        /*1b32*/ 	.short	0x0470


	//----- nvinfo : EIATTR_PARAM_CBANK
	.align		4
        /*1b34*/ 	.byte	0x04, 0x0a
        /*1b36*/ 	.short	(.L_45 - .L_44)
	.align		4
.L_44:
        /*1b38*/ 	.word	index@(.nv.constant0._ZN7cutlass13device_kernelINS_4gemm6kernel13GemmUniversalIN4cute5tupleIJiiiiEEENS1_10collective13CollectiveMmaINS1_34MainloopSm90TmaGmmaWarpSpecializedILi7ENS5_IJNS4_1CILi1EEENSA_ILi2EEESB_EEENS1_35KernelTmaWarpSpecializedCooperativeEEENS5_IJNSA_ILi256EEESG_NSA_ILi64EEEEEEaNS5_IJlSB_lEEEaSJ_NS4_8TiledMMAINS4_8MMA_AtomIJNS4_4SM904GMMA27MMA_64x256x32_S32S8S8_SS_TNEEEENS4_6LayoutINS5_IJSC_SB_SB_EEENS5_IJSB_NSA_ILi0EEESS_EEEEENS5_IJNS4_10UnderscoreESV_SV_EEEEENS4_23SM90_TMA_LOAD_MULTICASTENS4_14ComposedLayoutINS4_7SwizzleILi2ELi4ELi3EEENS4_18smem_ptr_flag_bitsILi8EEENSQ_INS5_IJNSA_ILi8EEESH_EEENS5_IJSH_SB_EEEEEEEvNS4_8identityENS4_13SM90_TMA_LOADES18_vS19_EENS_8epilogue10collective6detail29Sm90TmaWarpSpecializedAdapterINS1D_15DefaultEpilogueIaSJ_SJ_NS1C_6thread17LinearCombinationIaLi1EiiLNS1H_9ScaleType4KindE0ELNS_15FloatRoundStyleE2EaEENS1_15EpilogueDefaultEEEEEvvEEEEvNT_6ParamsE)
        /*1b3c*/ 	.short	0x0210
        /*1b3e*/ 	.short	0x0470


	//----- nvinfo : EIATTR_SW_WAR
	.align		4
.L_45:
        /*1b40*/ 	.byte	0x04, 0x36
        /*1b42*/ 	.short	(.L_47 - .L_46)
.L_46:
        /*1b44*/ 	.word	0x00000008
.L_47:


//--------------------- .nv.callgraph             --------------------------
	.section	.nv.callgraph,"",@"SHT_CUDA_CALLGRAPH"
	.align	4
	.sectionentsize	8
	.align		4
        /*0000*/ 	.word	0x00000000
	.align		4
        /*0004*/ 	.word	0xffffffff
	.align		4
        /*0008*/ 	.word	index@(_ZN7cutlass13device_kernelINS_4gemm6kernel13GemmUniversalIN4cute5tupleIJiiiiEEENS1_10collective13CollectiveMmaINS1_34MainloopSm90TmaGmmaWarpSpecializedILi7ENS5_IJNS4_1CILi1EEENSA_ILi2EEESB_EEENS1_35KernelTmaWarpSpecializedCooperativeEEENS5_IJNSA_ILi256EEESG_NSA_ILi64EEEEEEaNS5_IJlSB_lEEEaSJ_NS4_8TiledMMAINS4_8MMA_AtomIJNS4_4SM904GMMA27MMA_64x256x32_S32S8S8_SS_TNEEEENS4_6LayoutINS5_IJSC_SB_SB_EEENS5_IJSB_NSA_ILi0EEESS_EEEEENS5_IJNS4_10UnderscoreESV_SV_EEEEENS4_23SM90_TMA_LOAD_MULTICASTENS4_14ComposedLayoutINS4_7SwizzleILi2ELi4ELi3EEENS4_18smem_ptr_flag_bitsILi8EEENSQ_INS5_IJNSA_ILi8EEESH_EEENS5_IJSH_SB_EEEEEEEvNS4_8identityENS4_13SM90_TMA_LOADES18_vS19_EENS_8epilogue10collective6detail29Sm90TmaWarpSpecializedAdapterINS1D_15DefaultEpilogueIaSJ_SJ_NS1C_6thread17LinearCombinationIaLi1EiiLNS1H_9ScaleType4KindE0ELNS_15FloatRoundStyleE2EaEENS1_15EpilogueDefaultEEEEEvvEEEEvNT_6ParamsE)
	.align		4
        /*000c*/ 	.word	index@(__assertfail)
	.align		4
        /*0010*/ 	.word	0x00000000
	.align		4
        /*0014*/ 	.word	0xfffffffe
	.align		4
        /*0018*/ 	.word	0x00000000
	.align		4
        /*001c*/ 	.word	0xfffffffd
	.align		4
        /*0020*/ 	.word	0x00000000
	.align		4
        /*0024*/ 	.word	0xfffffffc


//--------------------- .nv.constant4             --------------------------
	.section	.nv.constant4,"a",@progbits
	.align	8
	.align		8
.nv.constant4:
        /*0000*/ 	.dword	__assertfail
	.align		8
        /*0008*/ 	.dword	__unnamed_1
	.align		8
        /*0010*/ 	.dword	_ZN39_INTERNAL_6d7cd600_4_k_cu_709bc5b5_56254cuda3std3__45__cpo5beginE
	.align		8
        /*0018*/ 	.dword	_ZN39_INTERNAL_6d7cd600_4_k_cu_709bc5b5_56254cuda3std3__45__cpo3endE
	.align		8
        /*0020*/ 	.dword	_ZN39_INTERNAL_6d7cd600_4_k_cu_709bc5b5_56254cuda3std3__45__cpo6cbeginE
	.align		8
        /*0028*/ 	.dword	_ZN39_INTERNAL_6d7cd600_4_k_cu_709bc5b5_56254cuda3std3__45__cpo4cendE
	.align		8
        /*0030*/ 	.dword	_ZN39_INTERNAL_6d7cd600_4_k_cu_709bc5b5_56254cuda3std3__441_GLOBAL__N__6d7cd600_4_k_cu_709bc5b5_56256ignoreE
	.align		8
        /*0038*/ 	.dword	_ZN39_INTERNAL_6d7cd600_4_k_cu_709bc5b5_56254cuda3std3__419piecewise_constructE
	.align		8
        /*0040*/ 	.dword	_ZN39_INTERNAL_6d7cd600_4_k_cu_709bc5b5_56254cuda3std3__48in_placeE
	.align		8
        /*0048*/ 	.dword	_ZN39_INTERNAL_6d7cd600_4_k_cu_709bc5b5_56254cuda3std6ranges3__45__cpo4swapE
	.align		8
        /*0050*/ 	.dword	_ZN39_INTERNAL_6d7cd600_4_k_cu_709bc5b5_56254cuda3std6ranges3__45__cpo9iter_moveE
	.align		8
        /*0058*/ 	.dword	_ZN39_INTERNAL_6d7cd600_4_k_cu_709bc5b5_56254cute7productE
	.align		8
        /*0060*/ 	.dword	_ZN39_INTERNAL_6d7cd600_4_k_cu_709bc5b5_56254cute1_E
	.align		8
        /*0068*/ 	.dword	$str$22
	.align		8
        /*0070*/ 	.dword	$str$23


//--------------------- .text._ZN7cutlass13device_kernelINS_4gemm6kernel13GemmUniversalIN4cute5tupleIJiiiiEEENS1_10collective13CollectiveMmaINS1_34MainloopSm90TmaGmmaWarpSpecializedILi7ENS5_IJNS4_1CILi1EEENSA_ILi2EEESB_EEENS1_35KernelTmaWarpSpecializedCooperativeEEENS5_IJNSA_ILi256EEESG_NSA_ILi64EEEEEEaNS5_IJlSB_lEEEaSJ_NS4_8TiledMMAINS4_8MMA_AtomIJNS4_4SM904GMMA27MMA_64x256x32_S32S8S8_SS_TNEEEENS4_6LayoutINS5_IJSC_SB_SB_EEENS5_IJSB_NSA_ILi0EEESS_EEEEENS5_IJNS4_10UnderscoreESV_SV_EEEEENS4_23SM90_TMA_LOAD_MULTICASTENS4_14ComposedLayoutINS4_7SwizzleILi2ELi4ELi3EEENS4_18smem_ptr_flag_bitsILi8EEENSQ_INS5_IJNSA_ILi8EEESH_EEENS5_IJSH_SB_EEEEEEEvNS4_8identityENS4_13SM90_TMA_LOADES18_vS19_EENS_8epilogue10collective6detail29Sm90TmaWarpSpecializedAdapterINS1D_15DefaultEpilogueIaSJ_SJ_NS1C_6thread17LinearCombinationIaLi1EiiLNS1H_9ScaleType4KindE0ELNS_15FloatRoundStyleE2EaEENS1_15EpilogueDefaultEEEEEvvEEEEvNT_6ParamsE --------------------------
	.section	.text._ZN7cutlass13device_kernelINS_4gemm6kernel13GemmUniversalIN4cute5tupleIJiiiiEEENS1_10collective13CollectiveMmaINS1_34MainloopSm90TmaGmmaWarpSpecializedILi7ENS5_IJNS4_1CILi1EEENSA_ILi2EEESB_EEENS1_35KernelTmaWarpSpecializedCooperativeEEENS5_IJNSA_ILi256EEESG_NSA_ILi64EEEEEEaNS5_IJlSB_lEEEaSJ_NS4_8TiledMMAINS4_8MMA_AtomIJNS4_4SM904GMMA27MMA_64x256x32_S32S8S8_SS_TNEEEENS4_6LayoutINS5_IJSC_SB_SB_EEENS5_IJSB_NSA_ILi0EEESS_EEEEENS5_IJNS4_10UnderscoreESV_SV_EEEEENS4_23SM90_TMA_LOAD_MULTICASTENS4_14ComposedLayoutINS4_7SwizzleILi2ELi4ELi3EEENS4_18smem_ptr_flag_bitsILi8EEENSQ_INS5_IJNSA_ILi8EEESH_EEENS5_IJSH_SB_EEEEEEEvNS4_8identityENS4_13SM90_TMA_LOADES18_vS19_EENS_8epilogue10collective6detail29Sm90TmaWarpSpecializedAdapterINS1D_15DefaultEpilogueIaSJ_SJ_NS1C_6thread17LinearCombinationIaLi1EiiLNS1H_9ScaleType4KindE0ELNS_15FloatRoundStyleE2EaEENS1_15EpilogueDefaultEEEEEvvEEEEvNT_6ParamsE,"ax",@progbits
	.align	128
.text._ZN7cutlass13device_kernelINS_4gemm6kernel13GemmUniversalIN4cute5tupleIJiiiiEEENS1_10collective13CollectiveMmaINS1_34MainloopSm90TmaGmmaWarpSpecializedILi7ENS5_IJNS4_1CILi1EEENSA_ILi2EEESB_EEENS1_35KernelTmaWarpSpecializedCooperativeEEENS5_IJNSA_ILi256EEESG_NSA_ILi64EEEEEEaNS5_IJlSB_lEEEaSJ_NS4_8TiledMMAINS4_8MMA_AtomIJNS4_4SM904GMMA27MMA_64x256x32_S32S8S8_SS_TNEEEENS4_6LayoutINS5_IJSC_SB_SB_EEENS5_IJSB_NSA_ILi0EEESS_EEEEENS5_IJNS4_10UnderscoreESV_SV_EEEEENS4_23SM90_TMA_LOAD_MULTICASTENS4_14ComposedLayoutINS4_7SwizzleILi2ELi4ELi3EEENS4_18smem_ptr_flag_bitsILi8EEENSQ_INS5_IJNSA_ILi8EEESH_EEENS5_IJSH_SB_EEEEEEEvNS4_8identityENS4_13SM90_TMA_LOADES18_vS19_EENS_8epilogue10collective6detail29Sm90TmaWarpSpecializedAdapterINS1D_15DefaultEpilogueIaSJ_SJ_NS1C_6thread17LinearCombinationIaLi1EiiLNS1H_9ScaleType4KindE0ELNS_15FloatRoundStyleE2EaEENS1_15EpilogueDefaultEEEEEvvEEEEvNT_6ParamsE:
        .type           _ZN7cutlass13device_kernelINS_4gemm6kernel13GemmUniversalIN4cute5tupleIJiiiiEEENS1_10collective13CollectiveMmaINS1_34MainloopSm90TmaGmmaWarpSpecializedILi7ENS5_IJNS4_1CILi1EEENSA_ILi2EEESB_EEENS1_35KernelTmaWarpSpecializedCooperativeEEENS5_IJNSA_ILi256EEESG_NSA_ILi64EEEEEEaNS5_IJlSB_lEEEaSJ_NS4_8TiledMMAINS4_8MMA_AtomIJNS4_4SM904GMMA27MMA_64x256x32_S32S8S8_SS_TNEEEENS4_6LayoutINS5_IJSC_SB_SB_EEENS5_IJSB_NSA_ILi0EEESS_EEEEENS5_IJNS4_10UnderscoreESV_SV_EEEEENS4_23SM90_TMA_LOAD_MULTICASTENS4_14ComposedLayoutINS4_7SwizzleILi2ELi4ELi3EEENS4_18smem_ptr_flag_bitsILi8EEENSQ_INS5_IJNSA_ILi8EEESH_EEENS5_IJSH_SB_EEEEEEEvNS4_8identityENS4_13SM90_TMA_LOADES18_vS19_EENS_8epilogue10collective6detail29Sm90TmaWarpSpecializedAdapterINS1D_15DefaultEpilogueIaSJ_SJ_NS1C_6thread17LinearCombinationIaLi1EiiLNS1H_9ScaleType4KindE0ELNS_15FloatRoundStyleE2EaEENS1_15EpilogueDefaultEEEEEvvEEEEvNT_6ParamsE,@function
        .size           _ZN7cutlass13device_kernelINS_4gemm6kernel13GemmUniversalIN4cute5tupleIJiiiiEEENS1_10collective13CollectiveMmaINS1_34MainloopSm90TmaGmmaWarpSpecializedILi7ENS5_IJNS4_1CILi1EEENSA_ILi2EEESB_EEENS1_35KernelTmaWarpSpecializedCooperativeEEENS5_IJNSA_ILi256EEESG_NSA_ILi64EEEEEEaNS5_IJlSB_lEEEaSJ_NS4_8TiledMMAINS4_8MMA_AtomIJNS4_4SM904GMMA27MMA_64x256x32_S32S8S8_SS_TNEEEENS4_6LayoutINS5_IJSC_SB_SB_EEENS5_IJSB_NSA_ILi0EEESS_EEEEENS5_IJNS4_10UnderscoreESV_SV_EEEEENS4_23SM90_TMA_LOAD_MULTICASTENS4_14ComposedLayoutINS4_7SwizzleILi2ELi4ELi3EEENS4_18smem_ptr_flag_bitsILi8EEENSQ_INS5_IJNSA_ILi8EEESH_EEENS5_IJSH_SB_EEEEEEEvNS4_8identityENS4_13SM90_TMA_LOADES18_vS19_EENS_8epilogue10collective6detail29Sm90TmaWarpSpecializedAdapterINS1D_15DefaultEpilogueIaSJ_SJ_NS1C_6thread17LinearCombinationIaLi1EiiLNS1H_9ScaleType4KindE0ELNS_15FloatRoundStyleE2EaEENS1_15EpilogueDefaultEEEEEvvEEEEvNT_6ParamsE,(.L_x_593 - _ZN7cutlass13device_kernelINS_4gemm6kernel13GemmUniversalIN4cute5tupleIJiiiiEEENS1_10collective13CollectiveMmaINS1_34MainloopSm90TmaGmmaWarpSpecializedILi7ENS5_IJNS4_1CILi1EEENSA_ILi2EEESB_EEENS1_35KernelTmaWarpSpecializedCooperativeEEENS5_IJNSA_ILi256EEESG_NSA_ILi64EEEEEEaNS5_IJlSB_lEEEaSJ_NS4_8TiledMMAINS4_8MMA_AtomIJNS4_4SM904GMMA27MMA_64x256x32_S32S8S8_SS_TNEEEENS4_6LayoutINS5_IJSC_SB_SB_EEENS5_IJSB_NSA_ILi0EEESS_EEEEENS5_IJNS4_10UnderscoreESV_SV_EEEEENS4_23SM90_TMA_LOAD_MULTICASTENS4_14ComposedLayoutINS4_7SwizzleILi2ELi4ELi3EEENS4_18smem_ptr_flag_bitsILi8EEENSQ_INS5_IJNSA_ILi8EEESH_EEENS5_IJSH_SB_EEEEEEEvNS4_8identityENS4_13SM90_TMA_LOADES18_vS19_EENS_8epilogue10collective6detail29Sm90TmaWarpSpecializedAdapterINS1D_15DefaultEpilogueIaSJ_SJ_NS1C_6thread17LinearCombinationIaLi1EiiLNS1H_9ScaleType4KindE0ELNS_15FloatRoundStyleE2EaEENS1_15EpilogueDefaultEEEEEvvEEEEvNT_6ParamsE)
        .other          _ZN7cutlass13device_kernelINS_4gemm6kernel13GemmUniversalIN4cute5tupleIJiiiiEEENS1_10collective13CollectiveMmaINS1_34MainloopSm90TmaGmmaWarpSpecializedILi7ENS5_IJNS4_1CILi1EEENSA_ILi2EEESB_EEENS1_35KernelTmaWarpSpecializedCooperativeEEENS5_IJNSA_ILi256EEESG_NSA_ILi64EEEEEEaNS5_IJlSB_lEEEaSJ_NS4_8TiledMMAINS4_8MMA_AtomIJNS4_4SM904GMMA27MMA_64x256x32_S32S8S8_SS_TNEEEENS4_6LayoutINS5_IJSC_SB_SB_EEENS5_IJSB_NSA_ILi0EEESS_EEEEENS5_IJNS4_10UnderscoreESV_SV_EEEEENS4_23SM90_TMA_LOAD_MULTICASTENS4_14ComposedLayoutINS4_7SwizzleILi2ELi4ELi3EEENS4_18smem_ptr_flag_bitsILi8EEENSQ_INS5_IJNSA_ILi8EEESH_EEENS5_IJSH_SB_EEEEEEEvNS4_8identityENS4_13SM90_TMA_LOADES18_vS19_EENS_8epilogue10collective6detail29Sm90TmaWarpSpecializedAdapterINS1D_15DefaultEpilogueIaSJ_SJ_NS1C_6thread17LinearCombinationIaLi1EiiLNS1H_9ScaleType4KindE0ELNS_15FloatRoundStyleE2EaEENS1_15EpilogueDefaultEEEEEvvEEEEvNT_6ParamsE,@"STO_CUDA_ENTRY STV_DEFAULT"
_ZN7cutlass13device_kernelINS_4gemm6kernel13GemmUniversalIN4cute5tupleIJiiiiEEENS1_10collective13CollectiveMmaINS1_34MainloopSm90TmaGmmaWarpSpecializedILi7ENS5_IJNS4_1CILi1EEENSA_ILi2EEESB_EEENS1_35KernelTmaWarpSpecializedCooperativeEEENS5_IJNSA_ILi256EEESG_NSA_ILi64EEEEEEaNS5_IJlSB_lEEEaSJ_NS4_8TiledMMAINS4_8MMA_AtomIJNS4_4SM904GMMA27MMA_64x256x32_S32S8S8_SS_TNEEEENS4_6LayoutINS5_IJSC_SB_SB_EEENS5_IJSB_NSA_ILi0EEESS_EEEEENS5_IJNS4_10UnderscoreESV_SV_EEEEENS4_23SM90_TMA_LOAD_MULTICASTENS4_14ComposedLayoutINS4_7SwizzleILi2ELi4ELi3EEENS4_18smem_ptr_flag_bitsILi8EEENSQ_INS5_IJNSA_ILi8EEESH_EEENS5_IJSH_SB_EEEEEEEvNS4_8identityENS4_13SM90_TMA_LOADES18_vS19_EENS_8epilogue10collective6detail29Sm90TmaWarpSpecializedAdapterINS1D_15DefaultEpilogueIaSJ_SJ_NS1C_6thread17LinearCombinationIaLi1EiiLNS1H_9ScaleType4KindE0ELNS_15FloatRoundStyleE2EaEENS1_15EpilogueDefaultEEEEEvvEEEEvNT_6ParamsE:
[----:B------:R-:W0:Y:S02]  /*0000*/  LDC R1, c[0x0][0x28] ;  /* 0x00000a00ff017b82 */ /* 0x000e240000000800 */
[----:B0-----:R-:W-:Y:S01]  /*0010*/  VIADD R1, R1, 0xfffffb40 ;  /* 0xfffffb4001017836 */ /* 0x001fe20000000000 */
[----:B------:R-:W0:Y:S01]  /*0020*/  S2R R5, SR_TID.X ;  /* 0x0000000000057919 */ /* 0x000e220000002100 */
[----:B------:R-:W-:Y:S01]  /*0030*/  ELECT P0, URZ, PT ;  /* 0x00000000003f782f */ /* 0x000fe20003800000 */
[----:B------:R-:W-:Y:S01]  /*0040*/  BSSY B0, `(.L_x_0) ;  /* 0x0000015000007945 */ /* 0x000fe20003800000 */
[--C-:B0-----:R-:W-:Y:S02]  /*0050*/  SHF.R.U32.HI R0, RZ, 0x5, R5.reuse ;  /* 0x00000005ff007819 */ /* 0x101fe40000011605 */
[----:B------:R-:W-:-:S03]  /*0060*/  SHF.R.U32.HI R2, RZ, 0x7, R5 ;  /* 0x00000007ff027819 */ /* 0x000fc60000011605 */
[----:B------:R-:W0:Y:S04]  /*0070*/  SHFL.IDX PT, R3, R0, RZ, 0x1f ;  /* 0x00001fff00037589 */ /* 0x000e2800000e0000 */
[----:B------:R-:W1:Y:S01]  /*0080*/  SHFL.IDX PT, R2, R2, RZ, 0x1f ;  /* 0x00001fff02027589 */ /* 0x000e6200000e0000 */
[----:B0-----:R-:W-:Y:S02]  /*0090*/  R2UR UR9, R3 ;  /* 0x00000000030972ca */ /* 0x001fe400000e0000 */
[----:B-1----:R-:W-:-:S11]  /*00a0*/  R2UR UR5, R2 ;  /* 0x00000000020572ca */ /* 0x002fd600000e0000 */
[----:B------:R-:W-:Y:S02]  /*00b0*/  USHF.R.S32.HI UR4, URZ, 0x1f, UR9 ;  /* 0x0000001f3f047899 */ /* 0x000fe40008011409 */
[----:B------:R-:W-:Y:S02]  /*00c0*/  ISETP.NE.OR P0, PT, RZ, UR9, !P0 ;  /* 0x00000009ff007c0c */ /* 0x000fe4000c705670 */
[----:B------:R-:W-:-:S04]  /*00d0*/  ULEA.HI UR4, UR4, UR9, URZ, 0x2 ;  /* 0x0000000904047291 */ /* 0x000fc8000f8f103f */
[----:B------:R-:W-:-:S04]  /*00e0*/  ULOP3.LUT UR4, UR4, 0xfffffffc, URZ, 0xc0, !UPT ;  /* 0xfffffffc04047892 */ /* 0x000fc8000f8ec03f */
[----:B------:R-:W-:-:S03]  /*00f0*/  UIADD3 UR9, UR9, -UR4, URZ ;  /* 0x8000000409097290 */ /* 0x000fc6000fffe03f */
[----:B------:R-:W-:Y:S09]  /*0100*/  @P0 BRA `(.L_x_1) ;  /* 0x0000000000200947 */ /* 0x000ff20003800000 */
[----:B------:R-:W-:Y:S02]  /*0110*/  ULDC.64 UR6, c[0x0][0x198] ;  /* 0x0000660000067ab9 */ /* 0x000fe40000000a00 */
[----:B------:R-:W-:Y:S02]  /*0120*/  UIADD3 UR10, UP0, UR6, 0xf0, URZ ;  /* 0x000000f0060a7890 */ /* 0x000fe4000ff1e03f */
[----:B------:R-:W-:Y:S02]  /*0130*/  UIADD3 UR6, UP1, UR6, 0x1f0, URZ ;  /* 0x000001f006067890 */ /* 0x000fe4000ff3e03f */
[----:B------:R-:W-:Y:S02]  /*0140*/  UIADD3.X UR11, URZ, UR7, URZ, UP0, !UPT ;  /* 0x000000073f0b7290 */ /* 0x000fe400087fe43f */
[----:B------:R-:W-:-:S07]  /*0150*/  UIADD3.X UR7, URZ, UR7, URZ, UP1, !UPT ;  /* 0x000000073f077290 */ /* 0x000fce0008ffe43f */
[----:B------:R0:W-:Y:S02]  /*0160*/  UTMACCTL.PF [UR10] ;  /* 0x000000000a0079b9 */ /* 0x0001e40008040000 */
[----:B------:R0:W-:Y:S02]  /*0170*/  UTMACCTL.PF [UR6] ;  /* 0x00000000060079b9 */ /* 0x0001e40008040000 */
[----:B0-----:R-:W-:Y:S01]  /*0180*/  NOP ;  /* 0x0000000000007918 */ /* 0x001fe20000000000 */
.L_x_1:
[----:B------:R-:W-:Y:S05]  /*0190*/  BSYNC B0 ;  /* 0x0000000000007941 */ /* 0x000fea0003800000 */
.L_x_0:
[----:B------:R-:W0:Y:S01]  /*01a0*/  SHFL.IDX PT, R2, R0, RZ, 0x1f ;  /* 0x00001fff00027589 */ /* 0x000e2200000e0000 */
[----:B------:R-:W-:Y:S01]  /*01b0*/  UISETP.NE.AND UP0, UPT, UR9, 0x3, UPT ;  /* 0x000000030900788c */ /* 0x000fe2000bf05270 */
[----:B------:R-:W-:Y:S01]  /*01c0*/  ISETP.NE.AND P2, PT, RZ, UR5, PT ;  /* 0x00000005ff007c0c */ /* 0x000fe2000bf45270 */
[----:B------:R-:W-:Y:S02]  /*01d0*/  UIADD3 UR16, UR5, -0x1, URZ ;  /* 0xffffffff05107890 */ /* 0x000fe4000fffe03f */
[----:B------:R-:W-:Y:S02]  /*01e0*/  UISETP.EQ.OR UP0, UPT, UR9, URZ, !UP0 ;  /* 0x0000003f0900728c */ /* 0x000fe4000c702670 */
[----:B------:R-:W-:Y:S02]  /*01f0*/  UISETP.GE.U32.AND UP1, UPT, UR16, 0x2, UPT ;  /* 0x000000021000788c */ /* 0x000fe4000bf26070 */
[----:B------:R-:W-:-:S04]  /*0200*/  UISETP.EQ.AND UP0, UPT, UR5, URZ, UP0 ;  /* 0x0000003f0500728c */ /* 0x000fc80008702270 */
[----:B------:R-:W-:-:S04]  /*0210*/  USEL UR40, URZ, 0x1, !UP0 ;  /* 0x000000013f287887 */ /* 0x000fc8000c000000 */
[----:B------:R-:W-:Y:S01]  /*0220*/  USEL UR40, UR40, 0x2, UP1 ;  /* 0x0000000228287887 */ /* 0x000fe20008800000 */
[----:B0-----:R-:W-:-:S13]  /*0230*/  ISETP.NE.AND P0, PT, R2, RZ, PT ;  /* 0x000000ff0200720c */ /* 0x001fda0003f05270 */
[----:B------:R-:W-:Y:S05]  /*0240*/  @P0 BRA `(.L_x_2) ;  /* 0x0000000000700947 */ /* 0x000fea0003800000 */
[----:B------:R-:W0:Y:S01]  /*0250*/  S2UR UR8, SR_CgaCtaId ;  /* 0x00000000000879c3 */ /* 0x000e220000008800 */
[----:B------:R-:W-:Y:S01]  /*0260*/  UMOV UR4, 0x400 ;  /* 0x0000040000047882 */ /* 0x000fe20000000000 */
[----:B------:R-:W-:Y:S01]  /*0270*/  UMOV UR5, 0x1 ;  /* 0x0000000100057882 */ /* 0x000fe20000000000 */
[----:B------:R-:W-:Y:S01]  /*0280*/  UMOV UR6, 0x4 ;  /* 0x0000000400067882 */ /* 0x000fe20000000000 */
[----:B------:R-:W-:Y:S01]  /*0290*/  ELECT P0, URZ, PT ;  /* 0x00000000003f782f */ /* 0x000fe20003800000 */
[----:B------:R-:W-:-:S04]  /*02a0*/  UIADD3 UR6, -UR6, 0x100000, URZ ;  /* 0x0010000006067890 */ /* 0x000fc8000fffe13f */
[----:B------:R-:W-:Y:S02]  /*02b0*/  USHF.L.U32 UR7, UR6, 0xb, URZ ;  /* 0x0000000b06077899 */ /* 0x000fe4000800063f */
[----:B------:R-:W-:Y:S02]  /*02c0*/  USHF.L.U32 UR6, UR6, 0x1, URZ ;  /* 0x0000000106067899 */ /* 0x000fe4000800063f */
[----:B0-----:R-:W-:Y:S02]  /*02d0*/  ULEA UR8, UR8, UR4, 0x18 ;  /* 0x0000000408087291 */ /* 0x001fe4000f8ec03f */
[----:B------:R-:W-:-:S04]  /*02e0*/  UIADD3 UR4, -UR5, 0x100000, URZ ;  /* 0x0010000005047890 */ /* 0x000fc8000fffe13f */
[----:B------:R-:W-:Y:S02]  /*02f0*/  USHF.L.U32 UR5, UR4, 0xb, URZ ;  /* 0x0000000b04057899 */ /* 0x000fe4000800063f */
[----:B------:R-:W-:Y:S01]  /*0300*/  USHF.L.U32 UR4, UR4, 0x1, URZ ;  /* 0x0000000104047899 */ /* 0x000fe2000800063f */
[----:B------:R-:W0:Y:S11]  /*0310*/  FENCE.VIEW.ASYNC.S ;  /* 0x00000000000073c6 */ /* 0x000e360000000000 */
[----:B0-----:R0:W1:Y:S01]  /*0320*/  SYNCS.EXCH.64 URZ, [UR8], UR4 ;  /* 0x00000004083f75b2 */ /* 0x0010620008000100 */
[----:B------:R0:W2:Y:S01]  /*0330*/  SYNCS.EXCH.64 URZ, [UR8+0x38], UR6 ;  /* 0x00003806083f75b2 */ /* 0x0000a20008000100 */
[----:B------:R0:W3:Y:S01]  /*0340*/  SYNCS.EXCH.64 URZ, [UR8+0x8], UR4 ;  /* 0x00000804083f75b2 */ /* 0x0000e20008000100 */
[----:B------:R0:W4:Y:S01]  /*0350*/  SYNCS.EXCH.64 URZ, [UR8+0x40], UR6 ;  /* 0x00004006083f75b2 */ /* 0x0001220008000100 */
[----:B------:R0:W0:Y:S01]  /*0360*/  SYNCS.EXCH.64 URZ, [UR8+0x10], UR4 ;  /* 0x00001004083f75b2 */ /* 0x0000220008000100 */
        /* <DEDUP_REMOVED lines=9> */
[----:B------:R-:W-:Y:S01]  /*0400*/  NOP ;  /* 0x0000000000007918 */ /* 0x000fe20000000000 */
.L_x_2:
[----:B------:R-:W5:Y:S01]  /*0410*/  S2UR UR10, SR_CTAID.Y ;  /* 0x00000000000a79c3 */ /* 0x000f620000002600 */
[----:B------:R-:W1:Y:S01]  /*0420*/  SHFL.IDX PT, R0, R0, RZ, 0x1f ;  /* 0x00001fff00007589 */ /* 0x000e6200000e0000 */
[----:B------:R-:W-:Y:S02]  /*0430*/  SHF.R.S32.HI R3, RZ, 0x1f, R5 ;  /* 0x0000001fff037819 */ /* 0x000fe40000011405 */
[----:B------:R-:W-:Y:S02]  /*0440*/  ELECT P0, URZ, PT ;  /* 0x00000000003f782f */ /* 0x000fe40003800000 */
[----:B------:R-:W-:Y:S01]  /*0450*/  SHF.R.S32.HI R7, RZ, 0x1f, R2 ;  /* 0x0000001fff077819 */ /* 0x000fe20000011402 */
[----:B0-----:R-:W-:Y:S01]  /*0460*/  ULDC UR4, c[0x0][0x154] ;  /* 0x0000550000047ab9 */ /* 0x001fe20000000800 */
[----:B------:R-:W-:Y:S01]  /*0470*/  LEA.HI R3, R3, R5, RZ, 0x7 ;  /* 0x0000000503037211 */ /* 0x000fe200078f38ff */
[----:B------:R-:W-:Y:S01]  /*0480*/  ULDC UR11, c[0x0][0x148] ;  /* 0x00005200000b7ab9 */ /* 0x000fe20000000800 */
[----:B------:R-:W0:Y:S01]  /*0490*/  S2UR UR13, SR_CTAID.X ;  /* 0x00000000000d79c3 */ /* 0x000e220000002500 */
[----:B------:R-:W-:Y:S01]  /*04a0*/  LEA.HI R7, R7, R2, RZ, 0x2 ;  /* 0x0000000207077211 */ /* 0x000fe200078f10ff */
[----:B------:R-:W-:Y:S01]  /*04b0*/  NOP ;  /* 0x0000000000007918 */ /* 0x000fe20000000000 */
[----:B------:R-:W-:Y:S01]  /*04c0*/  LOP3.LUT R3, R3, 0xffffff80, RZ, 0xc0, !PT ;  /* 0xffffff8003037812 */ /* 0x000fe200078ec0ff */
[----:B------:R-:W-:Y:S01]  /*04d0*/  NOP ;  /* 0x0000000000007918 */ /* 0x000fe20000000000 */
[----:B------:R-:W-:-:S03]  /*04e0*/  LOP3.LUT R7, R7, 0x3ffffffc, RZ, 0xc0, !PT ;  /* 0x3ffffffc07077812 */ /* 0x000fc600078ec0ff */
[----:B------:R-:W-:Y:S02]  /*04f0*/  IMAD.IADD R3, R5, 0x1, -R3 ;  /* 0x0000000105037824 */ /* 0x000fe400078e0a03 */
[----:B------:R-:W-:Y:S01]  /*0500*/  IMAD.IADD R2, R2, 0x1, -R7 ;  /* 0x0000000102027824 */ /* 0x000fe200078e0a07 */
[----:B-----5:R-:W-:Y:S02]  /*0510*/  I2FP.F32.U32 R4, UR10 ;  /* 0x0000000a00047c45 */ /* 0x020fe40008201000 */
[----:B-1----:R-:W-:Y:S02]  /*0520*/  ISETP.NE.OR P0, PT, R0, RZ, !P0 ;  /* 0x000000ff0000720c */ /* 0x002fe40004705670 */
[----:B------:R-:W-:Y:S01]  /*0530*/  SHF.R.S32.HI R0, RZ, 0x1f, R3 ;  /* 0x0000001fff007819 */ /* 0x000fe20000011403 */
[----:B------:R-:W-:Y:S01]  /*0540*/  FMUL R8, R4, UR4 ;  /* 0x0000000404087c20 */ /* 0x000fe20008400000 */
[----:B------:R-:W-:Y:S01]  /*0550*/  ULDC UR4, c[0x0][0x150] ;  /* 0x0000540000047ab9 */ /* 0x000fe20000000800 */
[----:B0-----:R-:W-:-:S02]  /*0560*/  I2FP.F32.U32 R4, UR13 ;  /* 0x0000000d00047c45 */ /* 0x001fc40008201000 */
[----:B------:R-:W-:Y:S02]  /*0570*/  LEA.HI R0, R0, R3, RZ, 0x3 ;  /* 0x0000000300007211 */ /* 0x000fe400078f18ff */
[----:B------:R-:W0:Y:S01]  /*0580*/  F2I.U32.TRUNC.NTZ R8, R8 ;  /* 0x0000000800087305 */ /* 0x000e22000020f000 */
[----:B------:R-:W-:Y:S01]  /*0590*/  FMUL R6, R4, UR4 ;  /* 0x0000000404067c20 */ /* 0x000fe20008400000 */
[--C-:B------:R-:W-:Y:S02]  /*05a0*/  SHF.R.S32.HI R4, RZ, 0x3, R0.reuse ;  /* 0x00000003ff047819 */ /* 0x100fe40000011400 */
[----:B------:R-:W-:Y:S01]  /*05b0*/  VOTEU.ALL UP0, P0 ;  /* 0x00000000003f7886 */ /* 0x000fe20000000000 */
[----:B------:R-:W-:Y:S01]  /*05c0*/  SHF.R.S32.HI R5, RZ, 0x1f, R0 ;  /* 0x0000001fff057819 */ /* 0x000fe20000011400 */
[----:B------:R-:W-:Y:S01]  /*05d0*/  UMOV UR4, 0x20 ;  /* 0x0000002000047882 */ /* 0x000fe20000000000 */
[----:B------:R-:W1:Y:S01]  /*05e0*/  LDC R0, c[0x0][0x140] ;  /* 0x00005000ff007b82 */ /* 0x000e620000000800 */
[----:B------:R-:W5:Y:S01]  /*05f0*/  F2I.U32.TRUNC.NTZ R6, R6 ;  /* 0x0000000600067305 */ /* 0x000f62000020f000 */
[----:B------:R-:W-:Y:S01]  /*0600*/  LEA.HI R5, R5, R4, RZ, 0x2 ;  /* 0x0000000405057211 */ /* 0x000fe200078f10ff */
[----:B------:R-:W-:Y:S01]  /*0610*/  @!UP0 UMOV UR7, 0x400 ;  /* 0x0000040000078882 */ /* 0x000fe20000000000 */
[----:B------:R-:W-:-:S04]  /*0620*/  @!UP0 UIADD3 UR4, -UR4, 0x100000, URZ ;  /* 0x0010000004048890 */ /* 0x000fc8000fffe13f */
[----:B------:R-:W-:Y:S02]  /*0630*/  @!UP0 USHF.L.U32 UR5, UR4, 0xb, URZ ;  /* 0x0000000b04058899 */ /* 0x000fe4000800063f */
[----:B------:R-:W-:Y:S01]  /*0640*/  @!UP0 USHF.L.U32 UR4, UR4, 0x1, URZ ;  /* 0x0000000104048899 */ /* 0x000fe2000800063f */
[----:B------:R-:W-:Y:S01]  /*0650*/  LOP3.LUT R5, R5, 0xfffffffc, RZ, 0xc0, !PT ;  /* 0xfffffffc05057812 */ /* 0x000fe200078ec0ff */
[----:B------:R-:W-:Y:S01]  /*0660*/  VOTEU.ALL UP1, P0 ;  /* 0x00000000003f7886 */ /* 0x000fe20000020000 */
[----:B------:R-:W2:Y:S01]  /*0670*/  @!UP0 S2UR UR8, SR_CgaCtaId ;  /* 0x00000000000889c3 */ /* 0x000ea20000008800 */
[----:B0-----:R-:W-:Y:S02]  /*0680*/  R2UR UR12, R8 ;  /* 0x00000000080c72ca */ /* 0x001fe400000e0000 */
[----:B------:R-:W-:Y:S01]  /*0690*/  IMAD.IADD R5, R4, 0x1, -R5 ;  /* 0x0000000104057824 */ /* 0x000fe200078e0a05 */
[----:B-----5:R-:W-:-:S04]  /*06a0*/  R2UR UR6, R6 ;  /* 0x00000000060672ca */ /* 0x020fc800000e0000 */
[----:B------:R-:W-:-:S06]  /*06b0*/  LEA R2, R2, R5, 0x2 ;  /* 0x0000000502027211 */ /* 0x000fcc00078e10ff */
[----:B------:R-:W-:Y:S01]  /*06c0*/  UIADD3 UR12, -UR12, URZ, URZ ;  /* 0x0000003f0c0c7290 */ /* 0x000fe2000fffe13f */
[----:B------:R-:W-:Y:S01]  /*06d0*/  IMAD.SHL.U32 R155, R2, 0x4, RZ ;  /* 0x00000004029b7824 */ /* 0x000fe200078e00ff */
[----:B-1----:R-:W-:Y:S02]  /*06e0*/  ISETP.EQ.U32.AND P3, PT, R0, 0x1, PT ;  /* 0x000000010000780c */ /* 0x002fe40003f62070 */
[----:B------:R-:W-:Y:S02]  /*06f0*/  UIMAD UR14, UR11, UR12, UR10 ;  /* 0x0000000c0b0e72a4 */ /* 0x000fe4000f8e020a */
[----:B------:R-:W-:Y:S01]  /*0700*/  LOP3.LUT R155, R2, 0xc, R155, 0x78, !PT ;  /* 0x0000000c029b7812 */ /* 0x000fe200078e789b */
[----:B------:R-:W-:Y:S02]  /*0710*/  UIADD3 UR6, -UR6, URZ, URZ ;  /* 0x0000003f06067290 */ /* 0x000fe4000fffe13f */
[----:B--2---:R-:W-:Y:S01]  /*0720*/  @!UP0 ULEA UR7, UR8, UR7, 0x18 ;  /* 0x0000000708078291 */ /* 0x004fe2000f8ec03f */
[----:B------:R-:W-:Y:S01]  /*0730*/  ISETP.NE.AND P1, PT, R155, UR14, PT ;  /* 0x0000000e9b007c0c */ /* 0x000fe2000bf25270 */
[----:B------:R-:W-:Y:S01]  /*0740*/  VOTEU.ALL UP0, P0 ;  /* 0x00000000003f7886 */ /* 0x000fe20000000000 */
[----:B------:R-:W-:Y:S01]  /*0750*/  ULDC UR8, c[0x0][0x144] ;  /* 0x0000510000087ab9 */ /* 0x000fe20000000800 */
[----:B------:R-:W-:Y:S01]  /*0760*/  LOP3.LUT P0, RZ, R3, 0x7, RZ, 0xc0, !PT ;  /* 0x0000000703ff7812 */ /* 0x000fe2000780c0ff */
[----:B------:R-:W-:-:S03]  /*0770*/  UIMAD UR8, UR8, UR6, UR13 ;  /* 0x00000006080872a4 */ /* 0x000fc6000f8e020d */
[----:B------:R-:W-:-:S03]  /*0780*/  ISETP.LT.U32.AND P0, PT, R155, 0x2, !P0 ;  /* 0x000000029b00780c */ /* 0x000fc60004701070 */
[----:B------:R-:W-:Y:S01]  /*0790*/  ISETP.EQ.OR P1, PT, RZ, UR8, !P1 ;  /* 0x00000008ff007c0c */ /* 0x000fe2000cf22670 */
[----:B------:R-:W0:Y:S02]  /*07a0*/  FENCE.VIEW.ASYNC.S ;  /* 0x00000000000073c6 */ /* 0x000e240000000000 */
[----:B0-----:R0:W1:Y:S01]  /*07b0*/  @!UP0 SYNCS.EXCH.64 URZ, [UR7+0x80], UR4 ;  /* 0x00008004073f85b2 */ /* 0x0010620008000100 */
[----:B------:R-:W-:-:S04]  /*07c0*/  PLOP3.LUT P0, PT, P0, P1, PT, 0x80, 0x0 ;  /* 0x000000000000781c */ /* 0x000fc80000703070 */
[----:B------:R-:W-:Y:S01]  /*07d0*/  P2R R19, PR, RZ, 0x1 ;  /* 0x00000001ff137803 */ /* 0x000fe20000000000 */
[----:B------:R0:W2:Y:S01]  /*07e0*/  @!UP1 SYNCS.EXCH.64 URZ, [UR7+0x88], UR4 ;  /* 0x00008804073f95b2 */ /* 0x0000a20008000100 */
[----:B------:R-:W-:Y:S01]  /*07f0*/  NOP ;  /* 0x0000000000007918 */ /* 0x000fe20000000000 */
[----:B------:R-:W-:Y:S06]  /*0800*/  @!P3 BRA `(.L_x_3) ;  /* 0x000000000008b947 */ /* 0x000fec0003800000 */
[----:B-1234-:R-:W-:Y:S01]  /*0810*/  UCGABAR_ARV ;  /* 0x00000000000079c7 */ /* 0x01efe20008000000 */
[----:B------:R-:W-:Y:S05]  /*0820*/  BRA `(.L_x_4) ;  /* 0x0000000000047947 */ /* 0x000fea0003800000 */
.L_x_3:
[----:B-1234-:R-:W-:Y:S01]  /*0830*/  NOP ;  /* 0x0000000000007918 */ /* 0x01efe20000000000 */
.L_x_4:
[----:B0-----:R-:W-:Y:S01]  /*0840*/  ULDC UR4, c[0x0][0x65c] ;  /* 0x0001970000047ab9 */ /* 0x001fe20000000800 */
[----:B------:R-:W-:Y:S01]  /*0850*/  UMOV UR5, URZ ;  /* 0x0000003f00057c82 */ /* 0x000fe20008000000 */
[----:B------:R-:W-:-:S03]  /*0860*/  UISETP.NE.AND UP0, UPT, UR4, 0x1, UPT ;  /* 0x000000010400788c */ /* 0x000fc6000bf05270 */
[----:B------:R-:W-:Y:S01]  /*0870*/  UMOV UR4, UR13 ;  /* 0x0000000d00047c82 */ /* 0x000fe20008000000 */
[----:B------:R-:W-:Y:S02]  /*0880*/  UP2UR UR46, UPR, URZ, 0x1 ;  /* 0x000000013f2e7883 */ /* 0x000fe40008000000 */
[----:B------:R-:W-:Y:S02]  /*0890*/  PLOP3.LUT P0, PT, PT, PT, UP0, 0x80, 0x0 ;  /* 0x000000000000781c */ /* 0x000fe40003f0f008 */
[----:B------:R-:W-:Y:S02]  /*08a0*/  PLOP3.LUT P1, PT, PT, PT, UP0, 0x80, 0x0 ;  /* 0x000000000000781c */ /* 0x000fe40003f2f008 */
[----:B------:R-:W-:Y:S01]  /*08b0*/  PLOP3.LUT P5, PT, PT, PT, UP0, 0x80, 0x0 ;  /* 0x000000000000781c */ /* 0x000fe20003faf008 */
[----:B------:R-:W-:Y:S01]  /*08c0*/  @UP0 ULDC UR14, c[0x0][0x10] ;  /* 0x00000400000e0ab9 */ /* 0x000fe20000000800 */
[----:B------:R-:W-:Y:S01]  /*08d0*/  @UP0 UMOV UR6, UR10 ;  /* 0x0000000a00060c82 */ /* 0x000fe20008000000 */
[----:B------:R-:W-:Y:S01]  /*08e0*/  @UP0 UMOV UR7, URZ ;  /* 0x0000003f00070c82 */ /* 0x000fe20008000000 */
[----:B------:R-:W-:Y:S01]  /*08f0*/  PLOP3.LUT P4, PT, PT, PT, UP0, 0x80, 0x0 ;  /* 0x000000000000781c */ /* 0x000fe20003f8f008 */
[----:B------:R-:W-:-:S03]  /*0900*/  @UP0 UIMAD.WIDE.U32 UR14, UR13, UR14, UR6 ;  /* 0x0000000e0d0e02a5 */ /* 0x000fc6000f8e0006 */
[----:B------:R-:W-:Y:S01]  /*0910*/  @!UP0 ULDC UR7, c[0x0][0xc] ;  /* 0x0000030000078ab9 */ /* 0x000fe20000000800 */
[----:B------:R-:W-:Y:S01]  /*0920*/  @UP0 UMOV UR6, URZ ;  /* 0x0000003f00060c82 */ /* 0x000fe20008000000 */
[----:B------:R-:W-:Y:S01]  /*0930*/  @!UP0 UIMAD.WIDE.U32 UR4, UR10, UR7, UR4 ;  /* 0x000000070a0482a5 */ /* 0x000fe2000f8e0004 */
[----:B------:R-:W-:Y:S01]  /*0940*/  IMAD.U32 R2, RZ, RZ, UR14 ;  /* 0x0000000eff027e24 */ /* 0x000fe2000f8e00ff */
[----:B------:R-:W-:Y:S02]  /*0950*/  @UP0 UIADD3 UR6, UR15, UR6, URZ ;  /* 0x000000060f060290 */ /* 0x000fe4000fffe03f */
[----:B------:R-:W-:Y:S02]  /*0960*/  IMAD.U32 R3, RZ, RZ, UR15 ;  /* 0x0000000fff037e24 */ /* 0x000fe4000f8e00ff */
[----:B------:R-:W-:Y:S02]  /*0970*/  @P0 IMAD.MOV.U32 R7, RZ, RZ, R2 ;  /* 0x000000ffff070224 */ /* 0x000fe400078e0002 */
[----:B------:R-:W-:Y:S01]  /*0980*/  IMAD.U32 R2, RZ, RZ, UR4 ;  /* 0x00000004ff027e24 */ /* 0x000fe2000f8e00ff */
[----:B------:R-:W-:Y:S01]  /*0990*/  @P1 MOV R6, UR6 ;  /* 0x0000000600061c02 */ /* 0x000fe20008000f00 */
[----:B------:R-:W-:-:S02]  /*09a0*/  IMAD.U32 R5, RZ, RZ, UR5 ;  /* 0x00000005ff057e24 */ /* 0x000fc4000f8e00ff */
[----:B------:R-:W-:Y:S01]  /*09b0*/  IMAD.U32 R3, RZ, RZ, UR5 ;  /* 0x00000005ff037e24 */ /* 0x000fe2000f8e00ff */
[----:B------:R-:W-:Y:S01]  /*09c0*/  @!P4 MOV R7, R2 ;  /* 0x000000020007c202 */ /* 0x000fe20000000f00 */
[----:B------:R-:W-:Y:S02]  /*09d0*/  @!P5 IMAD.MOV.U32 R6, RZ, RZ, R5 ;  /* 0x000000ffff06d224 */ /* 0x000fe400078e0005 */
[----:B------:R-:W-:-:S03]  /*09e0*/  IMAD.U32 R4, RZ, RZ, UR4 ;  /* 0x00000004ff047e24 */ /* 0x000fc6000f8e00ff */
[----:B------:R0:W-:Y:S04]  /*09f0*/  STL [R1+0x200], R6 ;  /* 0x0002000601007387 */ /* 0x0001e80000100800 */
[----:B------:R0:W-:Y:S01]  /*0a00*/  STL [R1+0x204], R7 ;  /* 0x0002040701007387 */ /* 0x0001e20000100800 */
[----:B------:R-:W-:Y:S05]  /*0a10*/  @!P3 BRA `(.L_x_5) ;  /* 0x00000000000cb947 */ /* 0x000fea0003800000 */
[----:B------:R-:W-:Y:S01]  /*0a20*/  UCGABAR_WAIT ;  /* 0x0000000000007dc7 */ /* 0x000fe20008000000 */
[----:B------:R-:W-:Y:S01]  /*0a30*/  CCTL.IVALL ;  /* 0x00000000ff00798f */ /* 0x000fe20002000000 */
[----:B------:R-:W-:Y:S05]  /*0a40*/  BRA `(.L_x_6) ;  /* 0x0000000000047947 */ /* 0x000fea0003800000 */
.L_x_5:
[----:B------:R-:W-:Y:S06]  /*0a50*/  BAR.SYNC.DEFER_BLOCKING 0x0 ;  /* 0x0000000000007b1d */ /* 0x000fec0000010000 */
.L_x_6:
[----:B------:R-:W-:Y:S05]  /*0a60*/  @!P2 BRA `(.L_x_7) ;  /* 0x0000012000d4a947 */ /* 0x000fea0003800000 */
[----:B------:R-:W-:-:S06]  /*0a70*/  UISETP.GT.U32.AND UP0, UPT, UR16, 0x1, UPT ;  /* 0x000000011000788c */ /* 0x000fcc000bf04070 */
[----:B------:R-:W-:-:S13]  /*0a80*/  PLOP3.LUT P0, PT, PT, PT, UP0, 0x80, 0x0 ;  /* 0x000000000000781c */ /* 0x000fda0003f0f008 */
[----:B------:R-:W-:Y:S05]  /*0a90*/  @P0 EXIT ;  /* 0x000000000000094d */ /* 0x000fea0003800000 */
[----:B------:R-:W-:Y:S01]  /*0aa0*/  ULDC.64 UR4, c[0x0][0x650] ;  /* 0x0001940000047ab9 */ /* 0x000fe20000000a00 */
[----:B------:R-:W-:Y:S01]  /*0ab0*/  UMOV UR41, 0xffffffff ;  /* 0xffffffff00297882 */ /* 0x000fe20000000000 */
[----:B------:R-:W-:Y:S01]  /*0ac0*/  ISETP.GE.U32.AND P0, PT, R7, UR4, PT ;  /* 0x0000000407007c0c */ /* 0x000fe2000bf06070 */
[----:B------:R-:W-:Y:S01]  /*0ad0*/  UMOV UR42, 0xffffffff ;  /* 0xffffffff002a7882 */ /* 0x000fe20000000000 */
[----:B------:R-:W-:Y:S01]  /*0ae0*/  UMOV UR43, 0xffffffff ;  /* 0xffffffff002b7882 */ /* 0x000fe20000000000 */
[----:B------:R-:W-:Y:S02]  /*0af0*/  PRMT R0, RZ, 0x7610, R0 ;  /* 0x00007610ff007816 */ /* 0x000fe40000000000 */
[----:B------:R-:W-:-:S13]  /*0b00*/  ISETP.GE.U32.AND.EX P0, PT, R6, UR5, PT, P0 ;  /* 0x0000000506007c0c */ /* 0x000fda000bf06100 */
[----:B------:R-:W-:Y:S05]  /*0b10*/  @P0 BRA `(.L_x_8) ;  /* 0x0000000400480947 */ /* 0x000fea0003800000 */
[----:B------:R-:W-:Y:S01]  /*0b20*/  ULDC.64 UR16, c[0x0][0x628] ;  /* 0x00018a0000107ab9 */ /* 0x000fe20000000a00 */
[C---:B------:R-:W-:Y:S01]  /*0b30*/  R2UR UR19, R7.reuse ;  /* 0x00000000071372ca */ /* 0x040fe200000e0000 */
[----:B------:R-:W-:Y:S01]  /*0b40*/  ULDC UR18, c[0x0][0x630] ;  /* 0x00018c0000127ab9 */ /* 0x000fe20000000800 */
[----:B------:R-:W-:Y:S02]  /*0b50*/  ISETP.NE.U32.AND P0, PT, RZ, UR16, PT ;  /* 0x00000010ff007c0c */ /* 0x000fe4000bf05070 */
[----:B------:R-:W-:Y:S02]  /*0b60*/  R2UR UR4, R7 ;  /* 0x00000000070472ca */ /* 0x000fe400000e0000 */
[----:B------:R-:W-:Y:S02]  /*0b70*/  ISETP.NE.AND.EX P0, PT, RZ, UR17, PT, P0 ;  /* 0x00000011ff007c0c */ /* 0x000fe4000bf05300 */
[----:B------:R-:W-:-:S11]  /*0b80*/  R2UR UR5, R6 ;  /* 0x00000000060572ca */ /* 0x000fd600000e0000 */
[----:B------:R-:W-:Y:S05]  /*0b90*/  @!P0 BRA `(.L_x_9) ;  /* 0x0000000000308947 */ /* 0x000fea0003800000 */
[----:B------:R-:W-:Y:S01]  /*0ba0*/  R2UR UR4, R7 ;  /* 0x00000000070472ca */ /* 0x000fe200000e0000 */
[----:B------:R-:W-:Y:S01]  /*0bb0*/  ULDC UR9, c[0x0][0x634] ;  /* 0x00018d0000097ab9 */ /* 0x000fe20000000800 */
[----:B------:R-:W-:-:S11]  /*0bc0*/  R2UR UR13, R6 ;  /* 0x00000000060d72ca */ /* 0x000fd600000e0000 */
[----:B------:R-:W-:-:S04]  /*0bd0*/  UIADD3 UR9, UP0, UR4, UR9, URZ ;  /* 0x0000000904097290 */ /* 0x000fc8000ff1e03f */
[----:B------:R-:W-:-:S04]  /*0be0*/  UIADD3.X UR13, URZ, UR13, URZ, UP0, !UPT ;  /* 0x0000000d3f0d7290 */ /* 0x000fc800087fe43f */
[----:B------:R-:W-:-:S04]  /*0bf0*/  UIMAD.WIDE.U32 UR4, UR13, UR16, URZ ;  /* 0x000000100d0472a5 */ /* 0x000fc8000f8e003f */
[----:B------:R-:W-:Y:S02]  /*0c00*/  UIMAD.WIDE.U32 UR6, UP0, UR9, UR17, UR4 ;  /* 0x00000011090672a5 */ /* 0x000fe4000f800004 */
[----:B------:R-:W-:Y:S02]  /*0c10*/  UIMAD.WIDE.U32 UR4, UR9, UR16, URZ ;  /* 0x00000010090472a5 */ /* 0x000fe4000f8e003f */
[----:B------:R-:W-:Y:S02]  /*0c20*/  UIADD3.X UR15, URZ, URZ, URZ, UP0, !UPT ;  /* 0x0000003f3f0f7290 */ /* 0x000fe400087fe43f */
[----:B------:R-:W-:Y:S01]  /*0c30*/  UIADD3 URZ, UP0, UR5, UR6, URZ ;  /* 0x00000006053f7290 */ /* 0x000fe2000ff1e03f */
[----:B------:R-:W-:-:S03]  /*0c40*/  UMOV UR14, UR7 ;  /* 0x00000007000e7c82 */ /* 0x000fc60008000000 */
[----:B------:R-:W-:-:S12]  /*0c50*/  UIMAD.WIDE.U32.X UR4, UR13, UR17, UR14, UP0 ;  /* 0x000000110d0472a5 */ /* 0x000fd800080e040e */
.L_x_9:
[----:B------:R-:W-:Y:S01]  /*0c60*/  USHF.R.U64 UR43, UR4, UR18, UR5 ;  /* 0x00000012042b7299 */ /* 0x000fe20008001205 */
[----:B------:R-:W-:Y:S01]  /*0c70*/  R2UR UR7, R6 ;  /* 0x00000000060772ca */ /* 0x000fe200000e0000 */
[----:B------:R-:W-:Y:S02]  /*0c80*/  USHF.R.U32.HI UR4, URZ, UR18, UR5 ;  /* 0x000000123f047299 */ /* 0x000fe40008011605 */
[----:B------:R-:W-:Y:S01]  /*0c90*/  UIADD3 UR5, UP0, URZ, -UR43, URZ ;  /* 0x8000002b3f057290 */ /* 0x000fe2000ff1e03f */
[----:B------:R-:W-:Y:S01]  /*0ca0*/  ULDC.64 UR14, c[0x0][0x620] ;  /* 0x00018800000e7ab9 */ /* 0x000fe20000000a00 */
[----:B------:R-:W-:Y:S02]  /*0cb0*/  UMOV UR6, UR19 ;  /* 0x0000001300067c82 */ /* 0x000fe40008000000 */
[----:B------:R-:W-:Y:S01]  /*0cc0*/  UIADD3.X UR4, URZ, ~UR4, URZ, UP0, !UPT ;  /* 0x800000043f047290 */ /* 0x000fe200087fe43f */
[----:B------:R-:W-:Y:S01]  /*0cd0*/  ULDC UR9, c[0x0][0x618] ;  /* 0x0001860000097ab9 */ /* 0x000fe20000000800 */
[----:B------:R-:W-:-:S02]  /*0ce0*/  UIMAD UR12, UR11, UR12, UR10 ;  /* 0x0000000c0b0c72a4 */ /* 0x000fc4000f8e020a */
[----:B------:R-:W-:Y:S02]  /*0cf0*/  UIMAD UR4, UR4, UR14, URZ ;  /* 0x0000000e040472a4 */ /* 0x000fe4000f8e023f */
[----:B------:R-:W-:Y:S02]  /*0d00*/  UIMAD.WIDE.U32 UR6, UR5, UR14, UR6 ;  /* 0x0000000e050672a5 */ /* 0x000fe4000f8e0006 */
[----:B------:R-:W-:Y:S01]  /*0d10*/  UIMAD UR4, UR5, UR15, UR4 ;  /* 0x0000000f050472a4 */ /* 0x000fe2000f8e0204 */
[----:B------:R-:W-:Y:S01]  /*0d20*/  ULDC UR10, c[0x0][0x608] ;  /* 0x00018200000a7ab9 */ /* 0x000fe20000000800 */
[----:B------:R-:W-:Y:S02]  /*0d30*/  ULDC UR18, c[0x0][0x658] ;  /* 0x0001960000127ab9 */ /* 0x000fe40000000800 */
[----:B------:R-:W-:Y:S01]  /*0d40*/  UIADD3 UR7, UR7, UR4, URZ ;  /* 0x0000000407077290 */ /* 0x000fe2000fffe03f */
[----:B------:R-:W-:Y:S02]  /*0d50*/  UMOV UR11, 0xffffffff ;  /* 0xffffffff000b7882 */ /* 0x000fe40000000000 */
[----:B------:R-:W-:Y:S01]  /*0d60*/  ULDC.64 UR4, c[0x0][0x640] ;  /* 0x0001900000047ab9 */ /* 0x000fe20000000a00 */
[----:B------:R-:W-:Y:S01]  /*0d70*/  USHF.R.U64 UR16, UR6, UR9, UR7 ;  /* 0x0000000906107299 */ /* 0x000fe20008001207 */
[----:B------:R-:W-:Y:S01]  /*0d80*/  ISETP.NE.U32.AND P0, PT, RZ, UR4, PT ;  /* 0x00000004ff007c0c */ /* 0x000fe2000bf05070 */
[----:B------:R-:W-:-:S02]  /*0d90*/  USHF.R.U32.HI UR7, URZ, UR9, UR7 ;  /* 0x000000093f077299 */ /* 0x000fc40008011607 */
[----:B------:R-:W-:Y:S01]  /*0da0*/  USHF.L.U32 UR6, UR11, UR18, URZ ;  /* 0x000000120b067299 */ /* 0x000fe2000800063f */
[----:B------:R-:W-:Y:S01]  /*0db0*/  ISETP.NE.AND.EX P0, PT, RZ, UR5, PT, P0 ;  /* 0x00000005ff007c0c */ /* 0x000fe2000bf05300 */
[----:B------:R-:W-:Y:S02]  /*0dc0*/  USHF.R.U64 UR22, UR16, UR10, UR7 ;  /* 0x0000000a10167299 */ /* 0x000fe40008001207 */
[----:B------:R-:W-:Y:S02]  /*0dd0*/  USHF.R.U32.HI UR7, URZ, UR10, UR7 ;  /* 0x0000000a3f077299 */ /* 0x000fe40008011607 */
[----:B------:R-:W-:Y:S02]  /*0de0*/  UISETP.NE.AND UP1, UPT, UR46, URZ, UPT ;  /* 0x0000003f2e00728c */ /* 0x000fe4000bf25270 */
[----:B------:R-:W-:Y:S01]  /*0df0*/  USHF.R.U64 UR23, UR22, UR18, UR7 ;  /* 0x0000001216177299 */ /* 0x000fe20008001207 */
[----:B------:R-:W-:Y:S01]  /*0e00*/  ULDC UR17, c[0x0][0x600] ;  /* 0x0001800000117ab9 */ /* 0x000fe20000000800 */
[----:B------:R-:W-:-:S02]  /*0e10*/  ULOP3.LUT UR13, URZ, UR6, URZ, 0x33, !UPT ;  /* 0x000000063f0d7292 */ /* 0x000fc4000f8e333f */
[----:B------:R-:W-:Y:S02]  /*0e20*/  UIADD3 UR15, UR17, -0x1, URZ ;  /* 0xffffffff110f7890 */ /* 0x000fe4000fffe03f */
[----:B------:R-:W-:Y:S02]  /*0e30*/  USEL UR12, UR8, UR12, !UP1 ;  /* 0x0000000c080c7287 */ /* 0x000fe4000c800000 */
[----:B------:R-:W-:Y:S01]  /*0e40*/  USHF.R.U32.HI UR7, URZ, UR18, UR7 ;  /* 0x000000123f077299 */ /* 0x000fe20008011607 */
[----:B------:R-:W-:Y:S01]  /*0e50*/  ULDC UR19, c[0x0][0x648] ;  /* 0x0001920000137ab9 */ /* 0x000fe20000000800 */
[----:B------:R-:W-:Y:S01]  /*0e60*/  ULDC UR20, c[0x0][0x638] ;  /* 0x00018e0000147ab9 */ /* 0x000fe20000000800 */
[----:B------:R-:W-:Y:S01]  /*0e70*/  UMOV UR21, 0x1 ;  /* 0x0000000100157882 */ /* 0x000fe20000000000 */
[----:B------:R-:W-:Y:S01]  /*0e80*/  UMOV UR6, UR23 ;  /* 0x0000001700067c82 */ /* 0x000fe20008000000 */
[----:B------:R-:W-:Y:S07]  /*0e90*/  @!P0 BRA `(.L_x_10) ;  /* 0x0000000000308947 */ /* 0x000fee0003800000 */
[----:B------:R-:W-:Y:S02]  /*0ea0*/  ULDC UR10, c[0x0][0x64c] ;  /* 0x00019300000a7ab9 */ /* 0x000fe40000000800 */
        /* <DEDUP_REMOVED lines=8> */
[----:B------:R-:W-:-:S07]  /*0f30*/  UIMAD.WIDE.U32.X UR4, UR14, UR5, UR10, UP0 ;  /* 0x000000050e0472a5 */ /* 0x000fce00080e040a */
[----:B------:R-:W-:Y:S01]  /*0f40*/  UMOV UR6, UR4 ;  /* 0x0000000400067c82 */ /* 0x000fe20008000000 */
[----:B------:R-:W-:-:S05]  /*0f50*/  UMOV UR7, UR5 ;  /* 0x0000000500077c82 */ /* 0x000fca0008000000 */
.L_x_10:
[----:B------:R-:W-:Y:S01]  /*0f60*/  USHF.R.U64 UR5, UR6, UR19, UR7 ;  /* 0x0000001306057299 */ /* 0x000fe20008001207 */
[----:B------:R-:W-:Y:S01]  /*0f70*/  IMAD.MOV.U32 R0, RZ, RZ, 0x1 ;  /* 0x00000001ff007424 */ /* 0x000fe200078e00ff */
[----:B------:R-:W-:Y:S02]  /*0f80*/  USHF.L.U32 UR4, UR21, UR18, URZ ;  /* 0x0000001215047299 */ /* 0x000fe4000800063f */
[----:B------:R-:W-:Y:S02]  /*0f90*/  ULOP3.LUT UR13, UR22, UR13, URZ, 0xc0, !UPT ;  /* 0x0000000d160d7292 */ /* 0x000fe4000f8ec03f */
[----:B------:R-:W-:Y:S02]  /*0fa0*/  UIADD3 UR6, -UR5, URZ, URZ ;  /* 0x0000003f05067290 */ /* 0x000fe4000fffe13f */
[----:B------:R-:W-:Y:S02]  /*0fb0*/  UIMAD UR13, UR4, UR5, UR13 ;  /* 0x00000005040d72a4 */ /* 0x000fe4000f8e020d */
[----:B------:R-:W-:-:S02]  /*0fc0*/  ULOP3.LUT UR15, UR16, UR15, URZ, 0xc0, !UPT ;  /* 0x0000000f100f7292 */ /* 0x000fc4000f8ec03f */
[----:B------:R-:W-:Y:S01]  /*0fd0*/  UIMAD UR4, UR6, UR20, UR23 ;  /* 0x00000014060472a4 */ /* 0x000fe2000f8e0217 */
[----:B------:R-:W-:Y:S01]  /*0fe0*/  ULDC UR5, c[0x0][0x610] ;  /* 0x0001840000057ab9 */ /* 0x000fe20000000800 */
[----:B------:R-:W-:Y:S02]  /*0ff0*/  UISETP.NE.AND UP0, UPT, UR46, URZ, UPT ;  /* 0x0000003f2e00728c */ /* 0x000fe4000bf05270 */
[----:B------:R-:W-:Y:S02]  /*1000*/  UIMAD UR12, UR13, UR5, UR12 ;  /* 0x000000050d0c72a4 */ /* 0x000fe4000f8e020c */
[----:B------:R-:W-:-:S04]  /*1010*/  UIMAD UR4, UR4, UR17, UR15 ;  /* 0x00000011040472a4 */ /* 0x000fc8000f8e020f */
[----:B------:R-:W-:Y:S02]  /*1020*/  USEL UR42, UR4, UR12, !UP0 ;  /* 0x0000000c042a7287 */ /* 0x000fe4000c000000 */
[----:B------:R-:W-:-:S12]  /*1030*/  USEL UR41, UR12, UR4, !UP0 ;  /* 0x000000040c297287 */ /* 0x000fd8000c000000 */
.L_x_8:
[----:B------:R-:W-:-:S08]  /*1040*/  NOP ;  /* 0x0000000000007918 */ /* 0x000fd00000000000 */
[----:B------:R-:W1:Y:S02]  /*1050*/  USETMAXREG.TRY_ALLOC.CTAPOOL UP0, 0xf0 ;  /* 0x000000f0000079c8 */ /* 0x000e640008000600 */
[----:B-1----:R-:W-:-:S13]  /*1060*/  PLOP3.LUT P0, PT, PT, PT, UP0, 0x80, 0x0 ;  /* 0x000000000000781c */ /* 0x002fda0003f0f008 */
[----:B------:R-:W-:Y:S05]  /*1070*/  @!P0 BRA `(.L_x_8) ;  /* 0xfffffffc00f08947 */ /* 0x000fea000383ffff */
[----:B------:R-:W-:Y:S01]  /*1080*/  ULDC.64 UR4, c[0x0][0x598] ;  /* 0x0001660000047ab9 */ /* 0x000fe20000000a00 */
[----:B------:R-:W-:Y:S01]  /*1090*/  ULDC.64 UR36, c[0x0][0x208] ;  /* 0x0000820000247ab9 */ /* 0x000fe20000000a00 */
[----:B------:R-:W-:-:S04]  /*10a0*/  ISETP.NE.U32.AND P0, PT, RZ, UR4, PT ;  /* 0x00000004ff007c0c */ /* 0x000fc8000bf05070 */
[----:B------:R-:W-:-:S13]  /*10b0*/  ISETP.NE.AND.EX P0, PT, RZ, UR5, PT, P0 ;  /* 0x00000005ff007c0c */ /* 0x000fda000bf05300 */
[----:B------:R-:W-:Y:S05]  /*10c0*/  @!P0 BRA `(.L_x_11) ;  /* 0x00000000001c8947 */ /* 0x000fea0003800000 */
[----:B------:R-:W1:Y:S02]  /*10d0*/  LDC.64 R2, c[0x0][0x598] ;  /* 0x00016600ff027b82 */ /* 0x000e640000000a00 */
[----:B-1----:R-:W2:Y:S02]  /*10e0*/  LDG.E.64 R2, desc[UR36][R2.64] ;  /* 0x0000002402027981 */ /* 0x002ea4000c1e1b00 */
[----:B--2---:R-:W-:-:S04]  /*10f0*/  ISETP.NE.U32.AND P0, PT, R2, RZ, PT ;  /* 0x000000ff0200720c */ /* 0x004fc80003f05070 */
[----:B------:R-:W-:-:S13]  /*1100*/  ISETP.NE.AND.EX P0, PT, R3, RZ, PT, P0 ;  /* 0x000000ff0300720c */ /* 0x000fda0003f05300 */
[----:B------:R-:W-:Y:S05]  /*1110*/  @!P0 BRA `(.L_x_11) ;  /* 0x0000000000088947 */ /* 0x000fea0003800000 */
[----:B------:R1:W5:Y:S01]  /*1120*/  LD.E R17, desc[UR36][R2.64] ;  /* 0x0000002402117980 */ /* 0x000362000c101900 */
[----:B------:R-:W-:Y:S05]  /*1130*/  BRA `(.L_x_12) ;  /* 0x0000000000247947 */ /* 0x000fea0003800000 */
.L_x_11:
[----:B------:R-:W-:Y:S02]  /*1140*/  ULDC.64 UR4, c[0x0][0x588] ;  /* 0x0001620000047ab9 */ /* 0x000fe40000000a00 */
[----:B------:R-:W-:-:S04]  /*1150*/  ISETP.NE.U32.AND P0, PT, RZ, UR4, PT ;  /* 0x00000004ff007c0c */ /* 0x000fc8000bf05070 */
[----:B------:R-:W-:-:S13]  /*1160*/  ISETP.NE.AND.EX P0, PT, RZ, UR5, PT, P0 ;  /* 0x00000005ff007c0c */ /* 0x000fda000bf05300 */
[----:B------:R-:W-:Y:S05]  /*1170*/  @!P0 BRA `(.L_x_13) ;  /* 0x00000000000c8947 */ /* 0x000fea0003800000 */
[----:B------:R-:W1:Y:S02]  /*1180*/  LDC.64 R2, c[0x0][0x588] ;  /* 0x00016200ff027b82 */ /* 0x000e640000000a00 */
[----:B-1----:R2:W5:Y:S01]  /*1190*/  LDG.E R17, desc[UR36][R2.64] ;  /* 0x0000002402117981 */ /* 0x002562000c1e1900 */
[----:B------:R-:W-:Y:S05]  /*11a0*/  BRA `(.L_x_12) ;  /* 0x0000000000087947 */ /* 0x000fea0003800000 */
.L_x_13:
[----:B------:R-:W-:Y:S02]  /*11b0*/  ULDC UR4, c[0x0][0x580] ;  /* 0x0001600000047ab9 */ /* 0x000fe40000000800 */
[----:B------:R-:W-:-:S07]  /*11c0*/  IMAD.U32 R17, RZ, RZ, UR4 ;  /* 0x00000004ff117e24 */ /* 0x000fce000f8e00ff */
.L_x_12:
[----:B------:R-:W-:Y:S02]  /*11d0*/  ULDC.64 UR4, c[0x0][0x5a0] ;  /* 0x0001680000047ab9 */ /* 0x000fe40000000a00 */
[----:B------:R-:W-:-:S04]  /*11e0*/  ISETP.NE.U32.AND P0, PT, RZ, UR4, PT ;  /* 0x00000004ff007c0c */ /* 0x000fc8000bf05070 */
[----:B------:R-:W-:-:S13]  /*11f0*/  ISETP.NE.AND.EX P0, PT, RZ, UR5, PT, P0 ;  /* 0x00000005ff007c0c */ /* 0x000fda000bf05300 */
[----:B------:R-:W-:Y:S05]  /*1200*/  @!P0 BRA `(.L_x_14) ;  /* 0x00000000001c8947 */ /* 0x000fea0003800000 */
[----:B-12---:R-:W1:Y:S02]  /*1210*/  LDC.64 R2, c[0x0][0x5a0] ;  /* 0x00016800ff027b82 */ /* 0x006e640000000a00 */
[----:B-1----:R-:W2:Y:S02]  /*1220*/  LDG.E.64 R2, desc[UR36][R2.64] ;  /* 0x0000002402027981 */ /* 0x002ea4000c1e1b00 */
[----:B--2---:R-:W-:-:S04]  /*1230*/  ISETP.NE.U32.AND P0, PT, R2, RZ, PT ;  /* 0x000000ff0200720c */ /* 0x004fc80003f05070 */
[----:B------:R-:W-:-:S13]  /*1240*/  ISETP.NE.AND.EX P0, PT, R3, RZ, PT, P0 ;  /* 0x000000ff0300720c */ /* 0x000fda0003f05300 */
[----:B------:R-:W-:Y:S05]  /*1250*/  @!P0 BRA `(.L_x_14) ;  /* 0x0000000000088947 */ /* 0x000fea0003800000 */
[----:B------:R1:W5:Y:S01]  /*1260*/  LD.E R18, desc[UR36][R2.64] ;  /* 0x0000002402127980 */ /* 0x000362000c101900 */
[----:B------:R-:W-:Y:S05]  /*1270*/  BRA `(.L_x_15) ;  /* 0x0000000000247947 */ /* 0x000fea0003800000 */
.L_x_14:
[----:B------:R-:W-:Y:S02]  /*1280*/  ULDC.64 UR4, c[0x0][0x590] ;  /* 0x0001640000047ab9 */ /* 0x000fe40000000a00 */
[----:B------:R-:W-:-:S04]  /*1290*/  ISETP.NE.U32.AND P0, PT, RZ, UR4, PT ;  /* 0x00000004ff007c0c */ /* 0x000fc8000bf05070 */
[----:B------:R-:W-:-:S13]  /*12a0*/  ISETP.NE.AND.EX P0, PT, RZ, UR5, PT, P0 ;  /* 0x00000005ff007c0c */ /* 0x000fda000bf05300 */
[----:B------:R-:W-:Y:S05]  /*12b0*/  @!P0 BRA `(.L_x_16) ;  /* 0x00000000000c8947 */ /* 0x000fea0003800000 */
[----:B-12---:R-:W1:Y:S02]  /*12c0*/  LDC.64 R2, c[0x0][0x590] ;  /* 0x00016400ff027b82 */ /* 0x006e640000000a00 */
[----:B-1----:R2:W5:Y:S01]  /*12d0*/  LDG.E R18, desc[UR36][R2.64] ;  /* 0x0000002402127981 */ /* 0x002562000c1e1900 */
[----:B------:R-:W-:Y:S05]  /*12e0*/  BRA `(.L_x_15) ;  /* 0x0000000000087947 */ /* 0x000fea0003800000 */
.L_x_16:
[----:B------:R-:W-:Y:S02]  /*12f0*/  ULDC UR4, c[0x0][0x584] ;  /* 0x0001610000047ab9 */ /* 0x000fe40000000800 */
[----:B------:R-:W-:-:S07]  /*1300*/  IMAD.U32 R18, RZ, RZ, UR4 ;  /* 0x00000004ff127e24 */ /* 0x000fce000f8e00ff */
.L_x_15:
[----:B------:R-:W-:-:S13]  /*1310*/  LOP3.LUT P0, RZ, R0, 0xff, RZ, 0xc0, !PT ;  /* 0x000000ff00ff7812 */ /* 0x000fda000780c0ff */
[----:B------:R-:W-:Y:S05]  /*1320*/  @!P0 EXIT ;  /* 0x000000000000894d */ /* 0x000fea0003800000 */
[----:B------:R-:W-:Y:S01]  /*1330*/  ULDC UR4, c[0x0][0x28c] ;  /* 0x0000a30000047ab9 */ /* 0x000fe20000000800 */
[----:B------:R-:W-:Y:S01]  /*1340*/  UMOV UR38, URZ ;  /* 0x0000003f00267c82 */ /* 0x000fe20008000000 */
[----:B------:R-:W-:Y:S01]  /*1350*/  UIADD3 UR4, UR4, 0x3f, URZ ;  /* 0x0000003f04047890 */ /* 0x000fe2000fffe03f */
[----:B------:R-:W-:-:S03]  /*1360*/  UMOV UR39, URZ ;  /* 0x0000003f00277c82 */ /* 0x000fc60008000000 */
[----:B------:R-:W-:-:S04]  /*1370*/  USHF.R.S32.HI UR5, URZ, 0x1f, UR4 ;  /* 0x0000001f3f057899 */ /* 0x000fc80008011404 */
[----:B------:R-:W-:-:S04]  /*1380*/  ULEA.HI UR5, UR5, UR4, URZ, 0x6 ;  /* 0x0000000405057291 */ /* 0x000fc8000f8f303f */
[----:B------:R-:W-:-:S12]  /*1390*/  USHF.R.S32.HI UR44, URZ, 0x6, UR5 ;  /* 0x000000063f2c7899 */ /* 0x000fd80008011405 */
.L_x_552:
[----:B------:R-:W3:Y:S01]  /*13a0*/  S2R R0, SR_TID.X ;  /* 0x0000000000007919 */ /* 0x000ee20000002100 */
[----:B----4-:R-:W4:Y:S01]  /*13b0*/  S2UR UR7, SR_CgaCtaId ;  /* 0x00000000000779c3 */ /* 0x010f220000008800 */
[----:B------:R-:W-:Y:S02]  /*13c0*/  UMOV UR6, 0x400 ;  /* 0x0000040000067882 */ /* 0x000fe40000000000 */
[----:B----4-:R-:W-:Y:S01]  /*13d0*/  ULEA UR6, UR7, UR6, 0x18 ;  /* 0x0000000607067291 */ /* 0x010fe2000f8ec03f */
[----:B---3--:R-:W-:-:S04]  /*13e0*/  LOP3.LUT R0, R0, 0x80, RZ, 0xc0, !PT ;  /* 0x0000008000007812 */ /* 0x008fc800078ec0ff */
[----:B------:R-:W-:-:S06]  /*13f0*/  SHF.R.U32.HI R0, RZ, 0x7, R0 ;  /* 0x00000007ff007819 */ /* 0x000fcc0000011600 */
[----:B------:R-:W3:Y:S02]  /*1400*/  SHFL.IDX PT, R0, R0, RZ, 0x1f ;  /* 0x00001fff00007589 */ /* 0x000ee400000e0000 */
[----:B---3--:R-:W-:-:S13]  /*1410*/  R2UR UR4, R0 ;  /* 0x00000000000472ca */ /* 0x008fda00000e0000 */
[----:B------:R-:W-:-:S04]  /*1420*/  ULEA.HI UR5, UR4, UR4, URZ, 0x1 ;  /* 0x0000000404057291 */ /* 0x000fc8000f8f083f */
[----:B------:R-:W-:-:S04]  /*1430*/  ULOP3.LUT UR5, UR5, 0xffffe, URZ, 0xc0, !UPT ;  /* 0x000ffffe05057892 */ /* 0x000fc8000f8ec03f */
[----:B------:R-:W-:-:S03]  /*1440*/  UIADD3 UR5, UR4, -UR5, URZ ;  /* 0x8000000504057290 */ /* 0x000fc6000fffe03f */
[----:B------:R-:W-:Y:S01]  /*1450*/  ULDC UR4, c[0x0][0x28c] ;  /* 0x0000a30000047ab9 */ /* 0x000fe20000000800 */
[----:B------:R-:W-:Y:S01]  /*1460*/  ULEA UR5, UR5, UR6, 0xc ;  /* 0x0000000605057291 */ /* 0x000fe2000f8e603f */
[----:B------:R-:W-:-:S03]  /*1470*/  ISETP.LT.AND P0, PT, RZ, UR4, PT ;  /* 0x00000004ff007c0c */ /* 0x000fc6000bf01270 */
[----:B------:R-:W-:-:S04]  /*1480*/  UIADD3 UR5, UR5, 0x180, URZ ;  /* 0x0000018005057890 */ /* 0x000fc8000fffe03f */
[----:B------:R-:W-:-:S04]  /*1490*/  USHF.R.U32.HI UR5, URZ, 0x4, UR5 ;  /* 0x000000043f057899 */ /* 0x000fc80008011605 */
[----:B------:R-:W-:-:S04]  /*14a0*/  ULOP3.LUT UR5, UR5, 0x3fff, URZ, 0xc0, !UPT ;  /* 0x00003fff05057892 */ /* 0x000fc8000f8ec03f */
[----:B------:R-:W-:Y:S01]  /*14b0*/  ULOP3.LUT UR45, UR5, 0x10000, URZ, 0xfc, !UPT ;  /* 0x00010000052d7892 */ /* 0x000fe2000f8efc3f */
[----:B-----5:R-:W-:Y:S11]  /*14c0*/  @P0 BRA `(.L_x_17) ;  /* 0x0000000000400947 */ /* 0x020ff60003800000 */
[----:B------:R-:W-:Y:S01]  /*14d0*/  MOV R0, 0x0 ;  /* 0x0000000000007802 */ /* 0x000fe20000000f00 */
[----:B------:R-:W-:Y:S01]  /*14e0*/  ULDC.64 UR4, c[0x4][0x68] ;  /* 0x01001a0000047ab9 */ /* 0x000fe20000000a00 */
[----:B------:R-:W-:Y:S01]  /*14f0*/  ULDC.64 UR6, c[0x4][0x8] ;  /* 0x0100020000067ab9 */ /* 0x000fe20000000a00 */
[----:B------:R-:W-:Y:S01]  /*1500*/  MOV R4, UR4 ;  /* 0x0000000400047c02 */ /* 0x000fe20008000f00 */
[----:B-12---:R1:W2:Y:S01]  /*1510*/  LDC.64 R2, c[0x4][R0] ;  /* 0x0100000000027b82 */ /* 0x0062a20000000a00 */
[----:B------:R-:W-:Y:S01]  /*1520*/  IMAD.U32 R5, RZ, RZ, UR5 ;  /* 0x00000005ff057e24 */ /* 0x000fe2000f8e00ff */
[----:B------:R-:W-:Y:S01]  /*1530*/  ULDC.64 UR4, c[0x4][0x70] ;  /* 0x01001c0000047ab9 */ /* 0x000fe20000000a00 */
[----:B------:R-:W-:Y:S01]  /*1540*/  IMAD.U32 R10, RZ, RZ, UR6 ;  /* 0x00000006ff0a7e24 */ /* 0x000fe2000f8e00ff */
[----:B------:R-:W-:Y:S01]  /*1550*/  MOV R11, UR7 ;  /* 0x00000007000b7c02 */ /* 0x000fe20008000f00 */
[----:B0-----:R-:W-:Y:S02]  /*1560*/  IMAD.U32 R6, RZ, RZ, UR4 ;  /* 0x00000004ff067e24 */ /* 0x001fe4000f8e00ff */
[----:B------:R-:W-:-:S02]  /*1570*/  IMAD.U32 R7, RZ, RZ, UR5 ;  /* 0x00000005ff077e24 */ /* 0x000fc4000f8e00ff */
[----:B------:R-:W-:Y:S02]  /*1580*/  IMAD.MOV.U32 R8, RZ, RZ, 0x1e1 ;  /* 0x000001e1ff087424 */ /* 0x000fe400078e00ff */
[----:B------:R-:W-:Y:S02]  /*1590*/  IMAD.MOV.U32 R12, RZ, RZ, 0x1 ;  /* 0x00000001ff0c7424 */ /* 0x000fe400078e00ff */
[----:B-1----:R-:W-:-:S07]  /*15a0*/  IMAD.MOV.U32 R13, RZ, RZ, RZ ;  /* 0x000000ffff0d7224 */ /* 0x002fce00078e00ff */
[----:B------:R-:W-:-:S07]  /*15b0*/  LEPC R20, `(.L_x_17) ;  /* 0x000000001014794e */ /* 0x000fce0000000000 */
[----:B--2--5:R-:W-:Y:S05]  /*15c0*/  CALL.ABS.NOINC R2 ;  /* 0x0000000002007343 */ /* 0x024fea0003c00000 */
.L_x_17:
[----:B------:R-:W-:-:S06]  /*15d0*/  ULOP3.LUT UR4, UR40, 0x1, URZ, 0xfc, !UPT ;  /* 0x0000000128047892 */ /* 0x000fcc000f8efc3f */
[----:B------:R-:W-:-:S05]  /*15e0*/  IMAD.U32 R0, RZ, RZ, UR4 ;  /* 0x00000004ff007e24 */ /* 0x000fca000f8e00ff */
[----:B------:R-:W-:-:S13]  /*15f0*/  ISETP.NE.AND P0, PT, R0, 0x3, PT ;  /* 0x000000030000780c */ /* 0x000fda0003f05270 */
[----:B------:R-:W-:Y:S05]  /*1600*/  @!P0 BRA `(.L_x_18) ;  /* 0x0000000000048947 */ /* 0x000fea0003800000 */
[----:B------:R-:W-:Y:S01]  /*1610*/  BPT.TRAP 0x1 ;  /* 0x000000040000795c */ /* 0x000fe20000300000 */
.L_x_18:
[----:B------:R-:W3:Y:S01]  /*1620*/  S2UR UR5, SR_CgaCtaId ;  /* 0x00000000000579c3 */ /* 0x000ee20000008800 */
[----:B------:R-:W-:Y:S01]  /*1630*/  UMOV UR4, 0x400 ;  /* 0x0000040000047882 */ /* 0x000fe20000000000 */
[----:B-12---:R-:W-:Y:S01]  /*1640*/  MOV R3, UR39 ;  /* 0x0000002700037c02 */ /* 0x006fe20008000f00 */
[----:B------:R-:W-:-:S05]  /*1650*/  IMAD.U32 R2, RZ, RZ, UR38 ;  /* 0x00000026ff027e24 */ /* 0x000fca000f8e00ff */
[----:B------:R-:W-:Y:S01]  /*1660*/  SHF.L.U32 R2, R2, 0x1f, RZ ;  /* 0x0000001f02027819 */ /* 0x000fe200000006ff */
[----:B---3--:R-:W-:-:S06]  /*1670*/  ULEA UR4, UR5, UR4, 0x18 ;  /* 0x0000000405047291 */ /* 0x008fcc000f8ec03f */
[----:B------:R-:W-:-:S04]  /*1680*/  IMAD.U32 R0, RZ, RZ, UR4 ;  /* 0x00000004ff007e24 */ /* 0x000fc8000f8e00ff */
[----:B------:R-:W-:-:S04]  /*1690*/  IMAD R3, R3, 0x8, R0 ;  /* 0x0000000803037824 */ /* 0x000fc800078e0200 */
[----:B------:R1:W2:Y:S01]  /*16a0*/  SYNCS.PHASECHK.TRANS64.TRYWAIT P1, [R3+URZ], R2 ;  /* 0x00000002030075a7 */ /* 0x0002a2000802017f */
[----:B------:R-:W-:Y:S05]  /*16b0*/  @!P0 BRA `(.L_x_19) ;  /* 0x0000000000048947 */ /* 0x000fea0003800000 */
[----:B------:R-:W-:Y:S01]  /*16c0*/  BPT.TRAP 0x1 ;  /* 0x000000040000795c */ /* 0x000fe20000300000 */
.L_x_19:
[----:B--2---:R-:W-:Y:S05]  /*16d0*/  @P1 BRA `(.L_x_20) ;  /* 0x0000000000081947 */ /* 0x004fea0003800000 */
[----:B------:R-:W2:Y:S02]  /*16e0*/  SYNCS.PHASECHK.TRANS64.TRYWAIT P1, [R3+URZ], R2 ;  /* 0x00000002030075a7 */ /* 0x000ea4000802017f */
[----:B--2---:R-:W-:Y:S05]  /*16f0*/  @!P1 BRA `(.L_x_21) ;  /* 0x0000012c00f49947 */ /* 0x004fea0003800000 */
.L_x_20:
[----:B------:R-:W-:-:S04]  /*1700*/  UISETP.LT.AND UP0, UPT, UR44, 0x1, UPT ;  /* 0x000000012c00788c */ /* 0x000fc8000bf01270 */
[----:B------:R-:W-:-:S06]  /*1710*/  USEL UR4, UR44, 0x1, UP0 ;  /* 0x000000012c047887 */ /* 0x000fcc0008000000 */
[----:B-12---:R-:W-:Y:S01]  /*1720*/  IMAD.U32 R3, RZ, RZ, UR4 ;  /* 0x00000004ff037e24 */ /* 0x006fe2000f8e00ff */
[----:B------:R-:W-:Y:S05]  /*1730*/  WARPSYNC.ALL ;  /* 0x0000000000007948 */ /* 0x000fea0003800000 */
[----:B------:R-:W-:-:S04]  /*1740*/  IADD3 R3, -R3, UR44, RZ ;  /* 0x0000002c03037c10 */ /* 0x000fc8000fffe1ff */
[----:B------:R-:W-:Y:S02]  /*1750*/  ISETP.GE.AND P1, PT, R3, 0x1, PT ;  /* 0x000000010300780c */ /* 0x000fe40003f26270 */
[----:B------:R-:W-:Y:S01]  /*1760*/  R2UR UR4, R0 ;  /* 0x00000000000472ca */ /* 0x000fe200000e0000 */
[----:B------:R-:W-:Y:S01]  /*1770*/  ULEA UR9, UR39, UR45, 0xa ;  /* 0x0000002d27097291 */ /* 0x000fe2000f8e503f */
[----:B------:R-:W-:Y:S01]  /*1780*/  WARPGROUP.ARRIVE ;  /* 0x00000000000079c5 */ /* 0x000fe20000000000 */
[----:B------:R-:W-:Y:S01]  /*1790*/  UMOV UR5, 0x80000020 ;  /* 0x8000002000057882 */ /* 0x000fe20000000000 */
[----:B------:R-:W-:-:S09]  /*17a0*/  UMOV UR7, 0x80000020 ;  /* 0x8000002000077882 */ /* 0x000fd20000000000 */
[----:B------:R-:W-:-:S04]  /*17b0*/  UIADD3 UR4, UR4, 0x1c180, URZ ;  /* 0x0001c18004047890 */ /* 0x000fc8000fffe03f */
[----:B------:R-:W-:-:S04]  /*17c0*/  USHF.R.U32.HI UR4, URZ, 0x4, UR4 ;  /* 0x000000043f047899 */ /* 0x000fc80008011604 */
[----:B------:R-:W-:-:S04]  /*17d0*/  ULOP3.LUT UR4, UR4, 0x3fff, URZ, 0xc0, !UPT ;  /* 0x00003fff04047892 */ /* 0x000fc8000f8ec03f */
[----:B------:R-:W-:-:S03]  /*17e0*/  ULOP3.LUT UR8, UR4, 0x10000, URZ, 0xfc, !UPT ;  /* 0x0001000004087892 */ /* 0x000fc6000f8efc3f */
[----:B------:R-:W-:Y:S01]  /*17f0*/  UMOV UR4, UR9 ;  /* 0x0000000900047c82 */ /* 0x000fe20008000000 */
[----:B------:R-:W-:-:S07]  /*1800*/  ULEA UR10, UR39, UR8, 0xa ;  /* 0x00000008270a7291 */ /* 0x000fce000f8e503f */
[----:B------:R-:W-:Y:S02]  /*1810*/  UMOV UR6, UR10 ;  /* 0x0000000a00067c82 */ /* 0x000fe40008000000 */
[----:B------:R-:W-:Y:S01]  /*1820*/  IGMMA.64x256x32.S8.S8 R24, gdesc[UR4], RZ, !UPT, gsb0 ;  /* 0x06600000041879f1 */ /* 0x000fe2000c0410ff */
[----:B------:R-:W-:Y:S01]  /*1830*/  UIADD3 UR4, UR9, 0x200, URZ ;  /* 0x0000020009047890 */ /* 0x000fe2000fffe03f */
[----:B------:R-:W-:Y:S01]  /*1840*/  UMOV UR5, 0x80000020 ;  /* 0x8000002000057882 */ /* 0x000fe20000000000 */
[----:B------:R-:W-:Y:S02]  /*1850*/  WARPGROUP.DEPBAR.LE gsb0, 0x0 ;  /* 0x00008000000079c5 */ /* 0x000fe40000010000 */
[----:B------:R-:W-:Y:S01]  /*1860*/  STL.64 [R1], R24 ;  /* 0x0000001801007387 */ /* 0x000fe20000100a00 */
[----:B------:R-:W-:Y:S01]  /*1870*/  MOV R235, R52 ;  /* 0x0000003400eb7202 */ /* 0x000fe20000000f00 */
[----:B------:R-:W-:Y:S01]  /*1880*/  IMAD.MOV.U32 R234, RZ, RZ, R53 ;  /* 0x000000ffffea7224 */ /* 0x000fe200078e0035 */
[----:B------:R-:W-:Y:S01]  /*1890*/  MOV R230, R57 ;  /* 0x0000003900e67202 */ /* 0x000fe20000000f00 */
[----:B------:R-:W-:Y:S01]  /*18a0*/  STL.64 [R1+0x8], R26 ;  /* 0x0000081a01007387 */ /* 0x000fe20000100a00 */
[----:B------:R-:W-:Y:S01]  /*18b0*/  IMAD.MOV.U32 R233, RZ, RZ, R54 ;  /* 0x000000ffffe97224 */ /* 0x000fe200078e0036 */
[----:B------:R-:W-:Y:S01]  /*18c0*/  MOV R225, R62 ;  /* 0x0000003e00e17202 */ /* 0x000fe20000000f00 */
[----:B------:R-:W-:Y:S01]  /*18d0*/  IMAD.MOV.U32 R232, RZ, RZ, R55 ;  /* 0x000000ffffe87224 */ /* 0x000fe200078e0037 */
        /* <DEDUP_REMOVED lines=54> */
[----:B0-----:R-:W-:Y:S01]  /*1c40*/  MOV R7, R147 ;  /* 0x0000009300077202 */ /* 0x001fe20000000f00 */
[----:B------:R-:W-:Y:S01]  /*1c50*/  IMAD.MOV.U32 R174, RZ, RZ, R90 ;  /* 0x000000ffffae7224 */ /* 0x000fe200078e005a */
[----:B------:R0:W-:Y:S01]  /*1c60*/  STL.64 [R1+0x68], R50 ;  /* 0x0000683201007387 */ /* 0x0001e20000100a00 */
[----:B------:R-:W-:-:S02]  /*1c70*/  IMAD.MOV.U32 R175, RZ, RZ, R91 ;  /* 0x000000ffffaf7224 */ /* 0x000fc400078e005b */
[----:B------:R-:W-:Y:S01]  /*1c80*/  IMAD.MOV.U32 R177, RZ, RZ, R93 ;  /* 0x000000ffffb17224 */ /* 0x000fe200078e005d */
[----:B------:R-:W-:Y:S01]  /*1c90*/  STL [R1+0x2b8], R155 ;  /* 0x0002b89b01007387 */ /* 0x000fe20000100800 */
[----:B------:R-:W-:Y:S02]  /*1ca0*/  IMAD.MOV.U32 R178, RZ, RZ, R94 ;  /* 0x000000ffffb27224 */ /* 0x000fe400078e005e */
[----:B------:R-:W-:Y:S02]  /*1cb0*/  IMAD.MOV.U32 R179, RZ, RZ, R95 ;  /* 0x000000ffffb37224 */ /* 0x000fe400078e005f */
[----:B------:R-:W-:Y:S02]  /*1cc0*/  IMAD.MOV.U32 R180, RZ, RZ, R96 ;  /* 0x000000ffffb47224 */ /* 0x000fe400078e0060 */
[----:B------:R-:W-:Y:S02]  /*1cd0*/  IMAD.MOV.U32 R182, RZ, RZ, R98 ;  /* 0x000000ffffb67224 */ /* 0x000fe400078e0062 */
[----:B------:R-:W-:-:S02]  /*1ce0*/  IMAD.MOV.U32 R183, RZ, RZ, R99 ;  /* 0x000000ffffb77224 */ /* 0x000fc400078e0063 */
[----:B------:R-:W-:Y:S02]  /*1cf0*/  IMAD.MOV.U32 R184, RZ, RZ, R100 ;  /* 0x000000ffffb87224 */ /* 0x000fe400078e0064 */
        /* <DEDUP_REMOVED lines=41> */
[----:B0-----:R-:W-:-:S06]  /*1f90*/  WARPGROUP.ARRIVE ;  /* 0x00000000000079c5 */ /* 0x001fcc0000000000 */
[----:B------:R-:W-:Y:S03]  /*1fa0*/  IGMMA.64x256x32.S8.S8 R24, gdesc[UR4], RZ, !UPT, gsb0 ;  /* 0x06600000041879f1 */ /* 0x000fe6000c0410ff */
[----:B------:R-:W-:Y:S02]  /*1fb0*/  WARPGROUP.DEPBAR.LE gsb0, 0x0 ;  /* 0x00008000000079c5 */ /* 0x000fe40000010000 */
[----:B------:R-:W-:Y:S04]  /*1fc0*/  STL.64 [R1+0x2b0], R150 ;  /* 0x0002b09601007387 */ /* 0x000fe80000100a00 */
        /* <DEDUP_REMOVED lines=20> */
[----:B------:R0:W-:Y:S04]  /*2110*/  STL.64 [R1+0x208], R108 ;  /* 0x0002086c01007387 */ /* 0x0001e80000100a00 */
[----:B0-----:R-:W2:Y:S04]  /*2120*/  LDL.LU R108, [R1] ;  /* 0x00000000016c7983 */ /* 0x001ea80000300800 */
[----:B------:R-:W2:Y:S04]  /*2130*/  LDL.LU R109, [R1+0x4] ;  /* 0x00000400016d7983 */ /* 0x000ea80000300800 */
        /* <DEDUP_REMOVED lines=25> */
[----:B------:R-:W2:Y:S01]  /*22d0*/  LDL.LU R135, [R1+0x6c] ;  /* 0x00006c0001877983 */ /* 0x000ea20000300800 */
        /* <DEDUP_REMOVED lines=10> */
[----:B------:R-:W-:Y:S01]  /*2380*/  UIADD3 UR4, UR9, 0x2, URZ ;  /* 0x0000000209047890 */ /* 0x000fe2000fffe03f */
[----:B------:R-:W-:Y:S01]  /*2390*/  IMAD.MOV.U32 R143, RZ, RZ, R228 ;  /* 0x000000ffff8f7224 */ /* 0x000fe200078e00e4 */
[----:B------:R-:W-:Y:S01]  /*23a0*/  UIADD3 UR6, UR10, 0x2, URZ ;  /* 0x000000020a067890 */ /* 0x000fe2000fffe03f */
[----:B------:R-:W-:Y:S01]  /*23b0*/  IMAD.MOV.U32 R144, RZ, RZ, R227 ;  /* 0x000000ffff907224 */ /* 0x000fe200078e00e3 */
[----:B------:R-:W-:Y:S01]  /*23c0*/  MOV R227, R11 ;  /* 0x0000000b00e37202 */ /* 0x000fe20000000f00 */
[----:B------:R-:W-:Y:S01]  /*23d0*/  IMAD.MOV.U32 R145, RZ, RZ, R226 ;  /* 0x000000ffff917224 */ /* 0x000fe200078e00e2 */
[----:B------:R-:W-:Y:S01]  /*23e0*/  UMOV UR5, 0x80000020 ;  /* 0x8000002000057882 */ /* 0x000fe20000000000 */
[----:B------:R-:W-:Y:S01]  /*23f0*/  IMAD.MOV.U32 R147, RZ, RZ, R224 ;  /* 0x000000ffff937224 */ /* 0x000fe200078e00e0 */
[----:B------:R-:W-:Y:S01]  /*2400*/  UMOV UR7, 0x80000020 ;  /* 0x8000002000077882 */ /* 0x000fe20000000000 */
[----:B------:R-:W-:-:S02]  /*2410*/  IMAD.MOV.U32 R148, RZ, RZ, R223 ;  /* 0x000000ffff947224 */ /* 0x000fc400078e00df */
[----:B------:R-:W-:Y:S01]  /*2420*/  IMAD.MOV.U32 R149, RZ, RZ, R222 ;  /* 0x000000ffff957224 */ /* 0x000fe200078e00de */
[----:B------:R-:W-:Y:S01]  /*2430*/  MOV R222, R20 ;  /* 0x0000001400de7202 */ /* 0x000fe20000000f00 */
        /* <DEDUP_REMOVED lines=15> */
[----:B------:R-:W-:-:S06]  /*2530*/  IMAD.MOV.U32 R235, RZ, RZ, R2 ;  /* 0x000000ffffeb7224 */ /* 0x000fcc00078e0002 */
[----:B--2---:R-:W-:-:S06]  /*2540*/  WARPGROUP.ARRIVE ;  /* 0x00000000000079c5 */ /* 0x004fcc0000000000 */
[----:B------:R-:W-:Y:S03]  /*2550*/  IGMMA.64x256x32.S8.S8 R108, gdesc[UR4], R108, gsb0 ;  /* 0x06600000046c79f1 */ /* 0x000fe6000804106c */
[----:B------:R-:W-:Y:S02]  /*2560*/  WARPGROUP.DEPBAR.LE gsb0, 0x0 ;  /* 0x00008000000079c5 */ /* 0x000fe40000010000 */
[----:B------:R-:W-:Y:S04]  /*2570*/  STL.64 [R1], R108 ;  /* 0x0000006c01007387 */ /* 0x000fe80000100a00 */
        /* <DEDUP_REMOVED lines=63> */
[----:B0-----:R1:W5:Y:S04]  /*2970*/  LDL.LU R155, [R1+0x2b8] ;  /* 0x0002b800019b7983 */ /* 0x0013680000300800 */
[----:B------:R-:W2:Y:S04]  /*2980*/  LDL.LU.64 R150, [R1+0x2b0] ;  /* 0x0002b00001967983 */ /* 0x000ea80000300a00 */
        /* <DEDUP_REMOVED lines=20> */
[----:B------:R-:W2:Y:S01]  /*2ad0*/  LDL.LU.64 R108, [R1+0x208] ;  /* 0x00020800016c7983 */ /* 0x000ea20000300a00 */
[----:B------:R-:W-:Y:S01]  /*2ae0*/  UIADD3 UR4, UR9, 0x202, URZ ;  /* 0x0000020209047890 */ /* 0x000fe2000fffe03f */
[----:B------:R-:W-:Y:S01]  /*2af0*/  UMOV UR5, 0x80000020 ;  /* 0x8000002000057882 */ /* 0x000fe20000000000 */
[----:B--2---:R-:W-:-:S07]  /*2b00*/  WARPGROUP.ARRIVE ;  /* 0x00000000000079c5 */ /* 0x004fce0000000000 */
[----:B------:R-:W-:Y:S03]  /*2b10*/  IGMMA.64x256x32.S8.S8 R24, gdesc[UR4], R24, gsb0 ;  /* 0x06600000041879f1 */ /* 0x000fe60008041018 */
[----:B------:R-:W-:Y:S02]  /*2b20*/  WARPGROUP.DEPBAR.LE gsb0, 0x0 ;  /* 0x00008000000079c5 */ /* 0x000fe40000010000 */
[----:B-1----:R-:W-:Y:S05]  /*2b30*/  @!P1 BRA `(.L_x_22) ;  /* 0x0000002000909947 */ /* 0x002fea0003800000 */
[----:B------:R-:W-:Y:S02]  /*2b40*/  UIADD3 UR4, UR39, 0x1, URZ ;  /* 0x0000000127047890 */ /* 0x000fe4000fffe03f */
[----:B------:R-:W-:Y:S02]  /*2b50*/  UMOV UR10, UR39 ;  /* 0x00000027000a7c82 */ /* 0x000fe40008000000 */
[----:B------:R-:W-:-:S04]  /*2b60*/  UISETP.NE.AND UP0, UPT, UR4, 0x7, UPT ;  /* 0x000000070400788c */ /* 0x000fc8000bf05270 */
[----:B------:R-:W-:Y:S02]  /*2b70*/  USEL UR5, URZ, 0x1, UP0 ;  /* 0x000000013f057887 */ /* 0x000fe40008000000 */
[----:B------:R-:W-:Y:S02]  /*2b80*/  USEL UR9, UR4, URZ, UP0 ;  /* 0x0000003f04097287 */ /* 0x000fe40008000000 */
[----:B------:R-:W-:-:S06]  /*2b90*/  ULOP3.LUT UR5, UR38, UR5, URZ, 0x3c, !UPT ;  /* 0x0000000526057292 */ /* 0x000fcc000f8e3c3f */
[----:B------:R-:W-:-:S07]  /*2ba0*/  IMAD.U32 R2, RZ, RZ, UR5 ;  /* 0x00000005ff027e24 */ /* 0x000fce000f8e00ff */
.L_x_29:
[----:B------:R-:W-:Y:S05]  /*2bb0*/  @!P0 BRA `(.L_x_23) ;  /* 0x0000000000048947 */ /* 0x000fea0003800000 */
[----:B------:R-:W-:Y:S01]  /*2bc0*/  BPT.TRAP 0x1 ;  /* 0x000000040000795c */ /* 0x000fe20000300000 */
.L_x_23:
[----:B------:R-:W0:Y:S01]  /*2bd0*/  S2UR UR5, SR_CgaCtaId ;  /* 0x00000000000579c3 */ /* 0x000e220000008800 */
[----:B------:R-:W-:Y:S01]  /*2be0*/  UMOV UR4, 0x400 ;  /* 0x0000040000047882 */ /* 0x000fe20000000000 */
[----:B------:R-:W-:Y:S02]  /*2bf0*/  MOV R4, UR9 ;  /* 0x0000000900047c02 */ /* 0x000fe40008000f00 */
[----:B------:R-:W-:Y:S01]  /*2c00*/  SHF.L.U32 R5, R2, 0x1f, RZ ;  /* 0x0000001f02057819 */ /* 0x000fe200000006ff */
[----:B0-----:R-:W-:-:S06]  /*2c10*/  ULEA UR4, UR5, UR4, 0x18 ;  /* 0x0000000405047291 */ /* 0x001fcc000f8ec03f */
[----:B------:R-:W-:-:S04]  /*2c20*/  IMAD.U32 R0, RZ, RZ, UR4 ;  /* 0x00000004ff007e24 */ /* 0x000fc8000f8e00ff */
[----:B------:R-:W-:-:S04]  /*2c30*/  IMAD R4, R4, 0x8, R0 ;  /* 0x0000000804047824 */ /* 0x000fc800078e0200 */
[----:B------:R0:W1:Y:S01]  /*2c40*/  SYNCS.PHASECHK.TRANS64.TRYWAIT P1, [R4+URZ], R5 ;  /* 0x00000005040075a7 */ /* 0x000062000802017f */
[----:B------:R-:W-:Y:S05]  /*2c50*/  @!P0 BRA `(.L_x_24) ;  /* 0x0000000000048947 */ /* 0x000fea0003800000 */
[----:B------:R-:W-:Y:S01]  /*2c60*/  BPT.TRAP 0x1 ;  /* 0x000000040000795c */ /* 0x000fe20000300000 */
.L_x_24:
[----:B-1----:R-:W-:Y:S05]  /*2c70*/  @P1 BRA `(.L_x_25) ;  /* 0x0000000000081947 */ /* 0x002fea0003800000 */
[----:B------:R-:W1:Y:S02]  /*2c80*/  SYNCS.PHASECHK.TRANS64.TRYWAIT P1, [R4+URZ], R5 ;  /* 0x00000005040075a7 */ /* 0x000e64000802017f */
[----:B-1----:R-:W-:Y:S05]  /*2c90*/  @!P1 BRA `(.L_x_26) ;  /* 0x0000011800a09947 */ /* 0x002fea0003800000 */
.L_x_25:
        /* <DEDUP_REMOVED lines=64> */
[----:B--2---:R-:W2:Y:S04]  /*30a0*/  LDL.LU.64 R24, [R1] ;  /* 0x0000000001187983 */ /* 0x004ea80000300a00 */
        /* <DEDUP_REMOVED lines=63> */
[----:B------:R-:W-:-:S02]  /*34a0*/  ULEA UR11, UR9, UR45, 0xa ;  /* 0x0000002d090b7291 */ /* 0x000fc4000f8e503f */
[----:B------:R-:W-:Y:S01]  /*34b0*/  ULEA UR12, UR9, UR8, 0xa ;  /* 0x00000008090c7291 */ /* 0x000fe2000f8e503f */
[----:B------:R-:W-:Y:S01]  /*34c0*/  UMOV UR5, 0x80000020 ;  /* 0x8000002000057882 */ /* 0x000fe20000000000 */
[----:B------:R-:W-:-:S03]  /*34d0*/  UMOV UR7, 0x80000020 ;  /* 0x8000002000077882 */ /* 0x000fc60000000000 */
[----:B------:R-:W-:Y:S02]  /*34e0*/  UMOV UR4, UR11 ;  /* 0x0000000b00047c82 */ /* 0x000fe40008000000 */
[----:B------:R-:W-:Y:S01]  /*34f0*/  UMOV UR6, UR12 ;  /* 0x0000000c00067c82 */ /* 0x000fe20008000000 */
[----:B--2---:R-:W-:-:S06]  /*3500*/  WARPGROUP.ARRIVE ;  /* 0x00000000000079c5 */ /* 0x004fcc0000000000 */
[----:B------:R-:W-:Y:S03]  /*3510*/  IGMMA.64x256x32.S8.S8 R24, gdesc[UR4], R24, gsb0 ;  /* 0x06600000041879f1 */ /* 0x000fe60008041018 */
[----:B------:R-:W-:Y:S02]  /*3520*/  WARPGROUP.DEPBAR.LE gsb0, 0x0 ;  /* 0x00008000000079c5 */ /* 0x000fe40000010000 */
[----:B------:R-:W-:Y:S01]  /*3530*/  STL.64 [R1], R24 ;  /* 0x0000001801007387 */ /* 0x000fe20000100a00 */
[----:B01----:R-:W-:Y:S01]  /*3540*/  IMAD.MOV.U32 R5, RZ, RZ, R150 ;  /* 0x000000ffff057224 */ /* 0x003fe200078e0096 */
        /* <DEDUP_REMOVED lines=54> */
[----:B------:R0:W-:Y:S01]  /*38b0*/  STL [R1+0x70], R52 ;  /* 0x0000703401007387 */ /* 0x0001e20000100800 */
[----:B------:R-:W-:Y:S01]  /*38c0*/  IMAD.MOV.U32 R199, RZ, RZ, R115 ;  /* 0x000000ffffc77224 */ /* 0x000fe200078e0073 */
[----:B------:R-:W-:Y:S01]  /*38d0*/  MOV R177, R93 ;  /* 0x0000005d00b17202 */ /* 0x000fe20000000f00 */
[----:B------:R-:W-:Y:S01]  /*38e0*/  IMAD.MOV.U32 R196, RZ, RZ, R112 ;  /* 0x000000ffffc47224 */ /* 0x000fe200078e0070 */
[----:B------:R-:W2:Y:S01]  /*38f0*/  LDL.LU.64 R150, [R1+0x4b8] ;  /* 0x0004b80001967983 */ /* 0x000ea20000300a00 */
        /* <DEDUP_REMOVED lines=32> */
[----:B------:R-:W-:-:S02]  /*3b00*/  IMAD.MOV.U32 R175, RZ, RZ, R91 ;  /* 0x000000ffffaf7224 */ /* 0x000fc400078e005b */
[----:B------:R-:W-:Y:S01]  /*3b10*/  IMAD.MOV.U32 R172, RZ, RZ, R88 ;  /* 0x000000ffffac7224 */ /* 0x000fe200078e0058 */
[----:B------:R-:W2:Y:S01]  /*3b20*/  LDL.LU.64 R132, [R1+0x470] ;  /* 0x0004700001847983 */ /* 0x000ea20000300a00 */
[----:B------:R-:W-:Y:S02]  /*3b30*/  IMAD.MOV.U32 R170, RZ, RZ, R86 ;  /* 0x000000ffffaa7224 */ /* 0x000fe400078e0056 */
[----:B------:R-:W-:Y:S01]  /*3b40*/  IMAD.MOV.U32 R171, RZ, RZ, R87 ;  /* 0x000000ffffab7224 */ /* 0x000fe200078e0057 */
[----:B------:R-:W2:Y:S01]  /*3b50*/  LDL.LU.64 R130, [R1+0x468] ;  /* 0x0004680001827983 */ /* 0x000ea20000300a00 */
[----:B------:R-:W-:Y:S02]  /*3b60*/  IMAD.MOV.U32 R168, RZ, RZ, R84 ;  /* 0x000000ffffa87224 */ /* 0x000fe400078e0054 */
        /* <DEDUP_REMOVED lines=63> */
[----:B0-----:R-:W2:Y:S04]  /*3f60*/  LDL.LU.64 R52, [R1+0x330] ;  /* 0x0003300001347983 */ /* 0x001ea80000300a00 */
        /* <DEDUP_REMOVED lines=15> */
[----:B------:R-:W-:-:S02]  /*4060*/  UMOV UR5, 0x80000020 ;  /* 0x8000002000057882 */ /* 0x000fc40000000000 */
[----:B-----5:R-:W-:Y:S01]  /*4070*/  STL [R1+0x2b8], R155 ;  /* 0x0002b89b01007387 */ /* 0x020fe20000100800 */
[----:B--2---:R-:W-:-:S06]  /*4080*/  WARPGROUP.ARRIVE ;  /* 0x00000000000079c5 */ /* 0x004fcc0000000000 */
[----:B------:R-:W-:Y:S03]  /*4090*/  IGMMA.64x256x32.S8.S8 R24, gdesc[UR4], R24, gsb0 ;  /* 0x06600000041879f1 */ /* 0x000fe60008041018 */
        /* <DEDUP_REMOVED lines=64> */
[----:B------:R-:W-:-:S02]  /*44a0*/  IMAD.MOV.U32 R145, RZ, RZ, R227 ;  /* 0x000000ffff917224 */ /* 0x000fc400078e00e3 */
[----:B------:R-:W-:Y:S01]  /*44b0*/  IMAD.MOV.U32 R147, RZ, RZ, R225 ;  /* 0x000000ffff937224 */ /* 0x000fe200078e00e1 */
[----:B------:R-:W-:Y:S01]  /*44c0*/  MOV R225, R14 ;  /* 0x0000000e00e17202 */ /* 0x000fe20000000f00 */
[----:B------:R-:W-:Y:S02]  /*44d0*/  IMAD.MOV.U32 R148, RZ, RZ, R224 ;  /* 0x000000ffff947224 */ /* 0x000fe400078e00e0 */
[----:B------:R-:W-:Y:S02]  /*44e0*/  IMAD.MOV.U32 R149, RZ, RZ, R223 ;  /* 0x000000ffff957224 */ /* 0x000fe400078e00df */
[----:B------:R-:W-:Y:S01]  /*44f0*/  IMAD.MOV.U32 R151, RZ, RZ, R221 ;  /* 0x000000ffff977224 */ /* 0x000fe200078e00dd */
[----:B------:R-:W-:Y:S01]  /*4500*/  MOV R221, R22 ;  /* 0x0000001600dd7202 */ /* 0x000fe20000000f00 */
        /* <DEDUP_REMOVED lines=12> */
[----:B------:R-:W-:Y:S01]  /*45d0*/  IMAD.MOV.U32 R235, RZ, RZ, R4 ;  /* 0x000000ffffeb7224 */ /* 0x000fe200078e0004 */
[----:B------:R-:W-:Y:S02]  /*45e0*/  UIADD3 UR4, UR11, 0x2, URZ ;  /* 0x000000020b047890 */ /* 0x000fe4000fffe03f */
[----:B------:R-:W-:Y:S01]  /*45f0*/  UIADD3 UR6, UR12, 0x2, URZ ;  /* 0x000000020c067890 */ /* 0x000fe2000fffe03f */
[----:B------:R-:W-:Y:S01]  /*4600*/  UMOV UR5, 0x80000020 ;  /* 0x8000002000057882 */ /* 0x000fe20000000000 */
[----:B------:R-:W-:Y:S01]  /*4610*/  UMOV UR7, 0x80000020 ;  /* 0x8000002000077882 */ /* 0x000fe20000000000 */
        /* <DEDUP_REMOVED lines=96> */
[----:B------:R-:W-:Y:S01]  /*4c20*/  BPT.TRAP 0x1 ;  /* 0x000000040000795c */ /* 0x000fe20000300000 */
.L_x_27:
[----:B------:R-:W-:Y:S01]  /*4c30*/  ISETP.NE.AND P1, PT, R19, RZ, PT ;  /* 0x000000ff1300720c */ /* 0x000fe20003f25270 */
[----:B------:R-:W-:Y:S01]  /*4c40*/  IMAD.U32 R4, RZ, RZ, UR10 ;  /* 0x0000000aff047e24 */ /* 0x000fe2000f8e00ff */
[----:B------:R-:W-:-:S11]  /*4c50*/  UISETP.GT.U32.AND UP0, UPT, UR40, 0x1, UPT ;  /* 0x000000012800788c */ /* 0x000fd6000bf04070 */
[----:B------:R-:W-:-:S05]  /*4c60*/  @P1 LEA R4, R4, R0, 0x3 ;  /* 0x0000000004041211 */ /* 0x000fca00078e18ff */
[----:B------:R-:W-:-:S05]  /*4c70*/  @P1 VIADD R4, R4, 0x38 ;  /* 0x0000003804041836 */ /* 0x000fca0000000000 */
[----:B-----5:R-:W-:-:S04]  /*4c80*/  @P1 PRMT R4, R155, 0x654, R4 ;  /* 0x000006549b041816 */ /* 0x020fc80000000004 */
[----:B------:R0:W-:Y:S01]  /*4c90*/  @P1 SYNCS.ARRIVE.TRANS64.RED.A1T0 RZ, [R4+URZ], RZ ;  /* 0x000000ff04ff19a7 */ /* 0x0001e2000810043f */
[----:B------:R-:W-:-:S13]  /*4ca0*/  PLOP3.LUT P1, PT, PT, PT, UP0, 0x80, 0x0 ;  /* 0x000000000000781c */ /* 0x000fda0003f2f008 */
[----:B0-----:R-:W-:Y:S05]  /*4cb0*/  @P1 BRA `(.L_x_28) ;  /* 0x0000000000041947 */ /* 0x001fea0003800000 */
[----:B------:R-:W-:Y:S01]  /*4cc0*/  BPT.TRAP 0x1 ;  /* 0x000000040000795c */ /* 0x000fe20000300000 */
.L_x_28:
[----:B------:R-:W-:Y:S01]  /*4cd0*/  UIADD3 UR9, UR9, 0x1, URZ ;  /* 0x0000000109097890 */ /* 0x000fe2000fffe03f */
[C---:B------:R-:W-:Y:S01]  /*4ce0*/  ISETP.GT.AND P1, PT, R3.reuse, 0x1, PT ;  /* 0x000000010300780c */ /* 0x040fe20003f24270 */
[----:B------:R-:W-:Y:S01]  /*4cf0*/  UIADD3 UR10, UR10, 0x1, URZ ;  /* 0x000000010a0a7890 */ /* 0x000fe2000fffe03f */
[----:B------:R-:W-:Y:S01]  /*4d00*/  VIADD R3, R3, 0xffffffff ;  /* 0xffffffff03037836 */ /* 0x000fe20000000000 */
[----:B------:R-:W-:Y:S02]  /*4d10*/  UISETP.NE.AND UP0, UPT, UR9, 0x7, UPT ;  /* 0x000000070900788c */ /* 0x000fe4000bf05270 */
[----:B------:R-:W-:Y:S02]  /*4d20*/  UISETP.NE.AND UP1, UPT, UR10, 0x7, UPT ;  /* 0x000000070a00788c */ /* 0x000fe4000bf25270 */
[----:B------:R-:W-:Y:S02]  /*4d30*/  USEL UR4, URZ, 0x1, UP0 ;  /* 0x000000013f047887 */ /* 0x000fe40008000000 */
[----:B------:R-:W-:-:S02]  /*4d40*/  USEL UR9, UR9, URZ, UP0 ;  /* 0x0000003f09097287 */ /* 0x000fc40008000000 */
[----:B------:R-:W-:Y:S02]  /*4d50*/  USEL UR10, UR10, URZ, UP1 ;  /* 0x0000003f0a0a7287 */ /* 0x000fe40008800000 */
[----:B------:R-:W-:Y:S01]  /*4d60*/  LOP3.LUT R2, R2, UR4, RZ, 0x3c, !PT ;  /* 0x0000000402027c12 */ /* 0x000fe2000f8e3cff */
[----:B------:R-:W-:Y:S09]  /*4d70*/  @P1 BRA `(.L_x_29) ;  /* 0xffffffdc008c1947 */ /* 0x000ff2000383ffff */
.L_x_22:
[----:B------:R-:W0:Y:S02]  /*4d80*/  LDC R2, c[0x0][0x28c] ;  /* 0x0000a300ff027b82 */ /* 0x000e240000000800 */
[----:B0-----:R-:W-:-:S13]  /*4d90*/  ISETP.GE.AND P1, PT, R2, 0x1, PT ;  /* 0x000000010200780c */ /* 0x001fda0003f26270 */
[----:B------:R-:W-:Y:S05]  /*4da0*/  @!P1 BRA `(.L_x_30) ;  /* 0x00000000005c9947 */ /* 0x000fea0003800000 */
[----:B------:R-:W-:Y:S05]  /*4db0*/  @!P0 BRA `(.L_x_31) ;  /* 0x0000000000048947 */ /* 0x000fea0003800000 */
[----:B------:R-:W-:Y:S01]  /*4dc0*/  BPT.TRAP 0x1 ;  /* 0x000000040000795c */ /* 0x000fe20000300000 */
.L_x_31:
[----:B------:R-:W-:Y:S01]  /*4dd0*/  ISETP.NE.AND P0, PT, R19, RZ, PT ;  /* 0x000000ff1300720c */ /* 0x000fe20003f05270 */
[----:B------:R-:W-:-:S12]  /*4de0*/  BSSY B0, `(.L_x_32) ;  /* 0x000000f000007945 */ /* 0x000fd80003800000 */
[----:B------:R-:W-:Y:S05]  /*4df0*/  @!P0 BRA `(.L_x_33) ;  /* 0x0000000000348947 */ /* 0x000fea0003800000 */
[----:B------:R-:W-:-:S04]  /*4e00*/  UISETP.LT.AND UP0, UPT, UR44, 0x1, UPT ;  /* 0x000000012c00788c */ /* 0x000fc8000bf01270 */
[----:B------:R-:W-:-:S04]  /*4e10*/  USEL UR6, UR44, 0x1, UP0 ;  /* 0x000000012c067887 */ /* 0x000fc80008000000 */
[----:B------:R-:W-:-:S04]  /*4e20*/  UIADD3 UR6, UR39, UR44, -UR6 ;  /* 0x0000002c27067290 */ /* 0x000fc8000fffe806 */
[----:B------:R-:W-:-:S04]  /*4e30*/  UIMAD.WIDE.U32 UR4, UR6, 0x24924925, URZ ;  /* 0x24924925060478a5 */ /* 0x000fc8000f8e003f */
[----:B------:R-:W-:-:S04]  /*4e40*/  UIADD3 UR4, UR6, -UR5, URZ ;  /* 0x8000000506047290 */ /* 0x000fc8000fffe03f */
[----:B------:R-:W-:-:S04]  /*4e50*/  ULEA.HI UR4, UR4, UR5, URZ, 0x1f ;  /* 0x0000000504047291 */ /* 0x000fc8000f8ff83f */
[----:B------:R-:W-:-:S04]  /*4e60*/  USHF.R.U32.HI UR4, URZ, 0x2, UR4 ;  /* 0x000000023f047899 */ /* 0x000fc80008011604 */
[----:B------:R-:W-:-:S06]  /*4e70*/  UIMAD UR4, UR4, -0x7, UR6 ;  /* 0xfffffff9040478a4 */ /* 0x000fcc000f8e0206 */
[----:B------:R-:W-:-:S05]  /*4e80*/  IMAD.U32 R2, RZ, RZ, UR4 ;  /* 0x00000004ff027e24 */ /* 0x000fca000f8e00ff */
[----:B------:R-:W-:-:S05]  /*4e90*/  LEA R0, R2, R0, 0x3 ;  /* 0x0000000002007211 */ /* 0x000fca00078e18ff */
[----:B------:R-:W-:-:S05]  /*4ea0*/  VIADD R0, R0, 0x38 ;  /* 0x0000003800007836 */ /* 0x000fca0000000000 */
[----:B-----5:R-:W-:-:S04]  /*4eb0*/  PRMT R0, R155, 0x654, R0 ;  /* 0x000006549b007816 */ /* 0x020fc80000000000 */
[----:B------:R0:W-:Y:S03]  /*4ec0*/  SYNCS.ARRIVE.TRANS64.RED.A1T0 RZ, [R0+URZ], RZ ;  /* 0x000000ff00ff79a7 */ /* 0x0001e6000810043f */
.L_x_33:
[----:B------:R-:W-:Y:S05]  /*4ed0*/  BSYNC B0 ;  /* 0x0000000000007941 */ /* 0x000fea0003800000 */
.L_x_32:
[----:B------:R-:W-:-:S06]  /*4ee0*/  UISETP.GT.U32.AND UP0, UPT, UR40, 0x1, UPT ;  /* 0x000000012800788c */ /* 0x000fcc000bf04070 */
[----:B------:R-:W-:-:S13]  /*4ef0*/  PLOP3.LUT P0, PT, PT, PT, UP0, 0x80, 0x0 ;  /* 0x000000000000781c */ /* 0x000fda0003f0f008 */
[----:B------:R-:W-:Y:S05]  /*4f00*/  @P0 BRA `(.L_x_30) ;  /* 0x0000000000040947 */ /* 0x000fea0003800000 */
[----:B------:R-:W-:Y:S01]  /*4f10*/  BPT.TRAP 0x1 ;  /* 0x000000040000795c */ /* 0x000fe20000300000 */
.L_x_30:
[----:B------:R-:W1:Y:S01]  /*4f20*/  S2R R6, SR_TID.X ;  /* 0x0000000000067919 */ /* 0x000e620000002100 */
[----:B------:R-:W-:Y:S01]  /*4f30*/  MOV R13, 0x6540 ;  /* 0x00006540000d7802 */ /* 0x000fe20000000f00 */
[----:B------:R-:W-:Y:S02]  /*4f40*/  UIMAD.WIDE UR8, UR41, 0x100, URZ ;  /* 0x00000100290878a5 */ /* 0x000fe4000f8e023f */
[----:B------:R-:W-:Y:S01]  /*4f50*/  USHF.R.S32.HI UR10, URZ, 0x1f, UR43 ;  /* 0x0000001f3f0a7899 */ /* 0x000fe2000801142b */
[----:B------:R-:W-:Y:S01]  /*4f60*/  ULDC.64 UR6, c[0x0][0x5d0] ;  /* 0x0001740000067ab9 */ /* 0x000fe20000000a00 */
[----:B------:R-:W-:Y:S02]  /*4f70*/  USHF.L.U32 UR41, UR41, 0x8, URZ ;  /* 0x0000000829297899 */ /* 0x000fe4000800063f */
[----:B------:R-:W-:Y:S02]  /*4f80*/  UIMAD UR4, UR10, UR6, URZ ;  /* 0x000000060a0472a4 */ /* 0x000fe4000f8e023f */
[----:B------:R-:W-:-:S02]  /*4f90*/  UIADD3 UR39, UR44, UR39, URZ ;  /* 0x000000272c277290 */ /* 0x000fc4000fffe03f */
[----:B------:R-:W-:Y:S02]  /*4fa0*/  UIMAD UR4, UR43, UR7, UR4 ;  /* 0x000000072b0472a4 */ /* 0x000fe4000f8e0204 */
[----:B------:R-:W-:Y:S01]  /*4fb0*/  UISETP.GT.U32.AND UP0, UPT, UR39, 0x6, UPT ;  /* 0x000000062700788c */ /* 0x000fe2000bf04070 */
[----:B------:R-:W-:Y:S01]  /*4fc0*/  ULDC UR7, c[0x0][0x284] ;  /* 0x0000a10000077ab9 */ /* 0x000fe20000000800 */
[----:B------:R-:W-:Y:S01]  /*4fd0*/  UISETP.GE.U32.AND UP1, UPT, UR44, 0x7, UPT ;  /* 0x000000072c00788c */ /* 0x000fe2000bf26070 */
[----:B------:R-:W-:Y:S01]  /*4fe0*/  IMAD.U32 R154, RZ, RZ, UR7 ;  /* 0x00000007ff9a7e24 */ /* 0x000fe2000f8e00ff */
[----:B------:R-:W-:Y:S01]  /*4ff0*/  UISETP.LT.U32.AND UP0, UPT, UR44, 0x7, UP0 ;  /* 0x000000072c00788c */ /* 0x000fe20008701070 */
[--C-:B-1----:R-:W-:Y:S01]  /*5000*/  SHF.R.U32.HI R2, RZ, 0x7, R6.reuse ;  /* 0x00000007ff027819 */ /* 0x102fe20000011606 */
[----:B------:R-:W-:Y:S01]  /*5010*/  IMAD.SHL.U32 R12, R6, 0x2, RZ ;  /* 0x00000002060c7824 */ /* 0x000fe200078e00ff */
[----:B------:R-:W-:Y:S02]  /*5020*/  SHF.R.U32.HI R3, RZ, 0x2, R6 ;  /* 0x00000002ff037819 */ /* 0x000fe40000011606 */
[----:B------:R-:W-:-:S02]  /*5030*/  LOP3.LUT R2, R2, 0x1, RZ, 0xc0, !PT ;  /* 0x0000000102027812 */ /* 0x000fc400078ec0ff */
[----:B------:R-:W-:Y:S02]  /*5040*/  LOP3.LUT R4, R6, 0x60, RZ, 0xc0, !PT ;  /* 0x0000006006047812 */ /* 0x000fe400078ec0ff */
[----:B------:R-:W-:Y:S01]  /*5050*/  LOP3.LUT R3, R3, 0x7, RZ, 0xc0, !PT ;  /* 0x0000000703037812 */ /* 0x000fe200078ec0ff */
[----:B------:R-:W-:Y:S01]  /*5060*/  IMAD.SHL.U32 R160, R2, 0x40, RZ ;  /* 0x0000004002a07824 */ /* 0x000fe200078e00ff */
[----:B------:R-:W-:Y:S02]  /*5070*/  LOP3.LUT R12, R12, 0x6, RZ, 0xc0, !PT ;  /* 0x000000060c0c7812 */ /* 0x000fe400078ec0ff */
[----:B------:R-:W-:Y:S02]  /*5080*/  SHF.R.U32.HI R4, RZ, 0x1, R4 ;  /* 0x00000001ff047819 */ /* 0x000fe40000011604 */
[--C-:B------:R-:W-:Y:S02]  /*5090*/  LOP3.LUT R160, R160, 0x40, R3.reuse, 0xe2, !PT ;  /* 0x00000040a0a07812 */ /* 0x100fe400078ee203 */
[----:B------:R-:W-:Y:S01]  /*50a0*/  PRMT R12, R12, R13, UR42 ;  /* 0x0000002a0c0c7e16 */ /* 0x000fe2000800000d */
[----:B------:R-:W-:Y:S01]  /*50b0*/  USHF.L.U32 UR42, UR42, 0x8, URZ ;  /* 0x000000082a2a7899 */ /* 0x000fe2000800063f */
[----:B0-----:R-:W-:-:S02]  /*50c0*/  IADD3 R0, RZ, -R4, -R3 ;  /* 0x80000004ff007210 */ /* 0x001fc40007ffe803 */
[----:B------:R-:W-:Y:S01]  /*50d0*/  LOP3.LUT R160, R160, UR8, R4, 0xfe, !PT ;  /* 0x00000008a0a07c12 */ /* 0x000fe2000f8efe04 */
[----:B------:R-:W-:Y:S01]  /*50e0*/  IMAD.U32 R4, RZ, RZ, UR6 ;  /* 0x00000006ff047e24 */ /* 0x000fe2000f8e00ff */
[----:B------:R-:W-:Y:S01]  /*50f0*/  SHF.R.S32.HI R13, RZ, 0x1f, R12 ;  /* 0x0000001fff0d7819 */ /* 0x000fe2000001140c */
[----:B------:R-:W-:Y:S01]  /*5100*/  ULDC UR6, c[0x0][0x288] ;  /* 0x0000a20000067ab9 */ /* 0x000fe20000000800 */
[----:B------:R-:W-:Y:S01]  /*5110*/  IMAD R0, R2, -0x40, R0 ;  /* 0xffffffc002007824 */ /* 0x000fe200078e0200 */
[----:B------:R-:W-:Y:S01]  /*5120*/  UISETP.GE.AND UP2, UPT, UR42, UR6, UPT ;  /* 0x000000062a00728c */ /* 0x000fe2000bf46270 */
[----:B------:R-:W-:Y:S01]  /*5130*/  MOV R3, 0xfffffffe ;  /* 0xfffffffe00037802 */ /* 0x000fe20000000f00 */
[----:B------:R-:W-:Y:S02]  /*5140*/  IMAD.WIDE.U32 R4, R4, UR43, R12 ;  /* 0x0000002b04047c25 */ /* 0x000fe4000f8e000c */
[----:B------:R-:W-:Y:S02]  /*5150*/  UISETP.GE.OR UP2, UPT, UR41, UR7, UP2 ;  /* 0x000000072900728c */ /* 0x000fe40009746670 */
[----:B------:R-:W-:Y:S01]  /*5160*/  IADD3 R154, R154, -UR41, R0 ;  /* 0x800000299a9a7c10 */ /* 0x000fe2000fffe000 */
[----:B------:R-:W-:Y:S01]  /*5170*/  VIADD R5, R5, UR4 ;  /* 0x0000000405057c36 */ /* 0x000fe20008000000 */
[----:B------:R-:W-:Y:S01]  /*5180*/  UIMAD.WIDE.U32 UR4, UR39, 0x24924925, URZ ;  /* 0x24924925270478a5 */ /* 0x000fe2000f8e003f */
[----:B------:R-:W-:Y:S01]  /*5190*/  LOP3.LUT R0, R6, 0x3, RZ, 0xc0, !PT ;  /* 0x0000000306007812 */ /* 0x000fe200078ec0ff */
[----:B------:R-:W-:Y:S01]  /*51a0*/  UMOV UR41, 0xffffffff ;  /* 0xffffffff00297882 */ /* 0x000fe20000000000 */
[----:B------:R-:W-:Y:S01]  /*51b0*/  PLOP3.LUT P0, PT, PT, PT, UP2, 0x80, 0x0 ;  /* 0x000000000000781c */ /* 0x000fe20003f0f028 */
[----:B------:R-:W-:-:S02]  /*51c0*/  UIADD3 UR4, UR39, -UR5, URZ ;  /* 0x8000000527047290 */ /* 0x000fc4000fffe03f */
[----:B------:R-:W-:Y:S01]  /*51d0*/  IMAD R0, R0, R3, UR6 ;  /* 0x0000000600007e24 */ /* 0x000fe2000f8e0203 */
[----:B------:R-:W-:Y:S02]  /*51e0*/  USEL UR6, URZ, 0x1, !UP0 ;  /* 0x000000013f067887 */ /* 0x000fe4000c000000 */
[----:B------:R-:W-:Y:S01]  /*51f0*/  ULEA.HI UR4, UR4, UR5, URZ, 0x1f ;  /* 0x0000000504047291 */ /* 0x000fe2000f8ff83f */
[----:B------:R-:W-:Y:S01]  /*5200*/  VIADD R0, R0, -UR42 ;  /* 0x8000002a00007c36 */ /* 0x000fe20008000000 */
[----:B------:R-:W-:Y:S02]  /*5210*/  ULOP3.LUT UR38, UR38, UR6, URZ, 0x3c, !UPT ;  /* 0x0000000626267292 */ /* 0x000fe4000f8e3c3f */
[----:B------:R-:W-:-:S04]  /*5220*/  USHF.R.U32.HI UR4, URZ, 0x2, UR4 ;  /* 0x000000023f047899 */ /* 0x000fc80008011604 */
[----:B------:R-:W-:Y:S02]  /*5230*/  @UP1 ULOP3.LUT UR38, UR38, 0x1, UR4, 0x78, !UPT ;  /* 0x0000000126261892 */ /* 0x000fe4000f8e7804 */
[----:B------:R-:W-:Y:S01]  /*5240*/  UIMAD UR39, UR4, -0x7, UR39 ;  /* 0xfffffff9042778a4 */ /* 0x000fe2000f8e0227 */
[----:B------:R-:W-:Y:S11]  /*5250*/  @P0 BRA `(.L_x_34) ;  /* 0x000000d000f80947 */ /* 0x000ff60003800000 */
[----:B------:R-:W0:Y:S01]  /*5260*/  LDC.64 R2, c[0x0][0x5c8] ;  /* 0x00017200ff027b82 */ /* 0x000e220000000a00 */
[----:B------:R-:W-:Y:S01]  /*5270*/  ULDC.64 UR4, c[0x0][0x5c0] ;  /* 0x0001700000047ab9 */ /* 0x000fe20000000a00 */
[----:B------:R-:W-:Y:S01]  /*5280*/  BSSY B0, `(.L_x_34) ;  /* 0x0000d3b000007945 */ /* 0x000fe20003800000 */
[C---:B0-----:R-:W-:Y:S01]  /*5290*/  IMAD R6, R2.reuse, UR9, RZ ;  /* 0x0000000902067c24 */ /* 0x041fe2000f8e02ff */
[----:B------:R-:W-:Y:S01]  /*52a0*/  SHF.L.U64.HI R9, R2, 0x3, R3 ;  /* 0x0000000302097819 */ /* 0x000fe20000010203 */
[----:B------:R-:W-:-:S04]  /*52b0*/  IMAD.WIDE.U32 R4, R160, R2, R4 ;  /* 0x00000002a0047225 */ /* 0x000fc800078e0004 */
[----:B------:R-:W-:Y:S01]  /*52c0*/  IMAD R6, R160, R3, R6 ;  /* 0x00000003a0067224 */ /* 0x000fe200078e0206 */
[----:B------:R-:W-:Y:S01]  /*52d0*/  IADD3 R4, P0, R4, UR4, RZ ;  /* 0x0000000404047c10 */ /* 0x000fe2000ff1e0ff */
[----:B------:R-:W-:Y:S02]  /*52e0*/  IMAD.SHL.U32 R8, R2, 0x8, RZ ;  /* 0x0000000802087824 */ /* 0x000fe400078e00ff */
[----:B------:R-:W-:-:S03]  /*52f0*/  IMAD.IADD R6, R5, 0x1, R6 ;  /* 0x0000000105067824 */ /* 0x000fc600078e0206 */
[-C--:B------:R-:W-:Y:S02]  /*5300*/  IADD3 R10, P1, R8, R4.reuse, RZ ;  /* 0x00000004080a7210 */ /* 0x080fe40007f3e0ff */
[----:B------:R-:W-:Y:S02]  /*5310*/  IADD3.X R5, R6, UR5, RZ, P0, !PT ;  /* 0x0000000506057c10 */ /* 0x000fe400087fe4ff */
[C---:B------:R-:W-:Y:S02]  /*5320*/  LEA R6, P0, R2.reuse, R4, 0x7 ;  /* 0x0000000402067211 */ /* 0x040fe400078038ff */
[-C--:B------:R-:W-:Y:S02]  /*5330*/  IADD3.X R11, R9, R5.reuse, RZ, P1, !PT ;  /* 0x00000005090b7210 */ /* 0x080fe40000ffe4ff */
[----:B------:R-:W-:Y:S02]  /*5340*/  LEA.HI.X R7, R2, R5, R3, 0x7, P0 ;  /* 0x0000000502077211 */ /* 0x000fe400000f3c03 */
[----:B-----5:R-:W-:-:S02]  /*5350*/  ISETP.NE.AND P0, PT, R18, RZ, PT ;  /* 0x000000ff1200720c */ /* 0x020fc40003f05270 */
[----:B------:R-:W-:-:S05]  /*5360*/  IADD3 R8, P2, R8, R6, RZ ;  /* 0x0000000608087210 */ /* 0x000fca0007f5e0ff */
[----:B------:R-:W-:-:S06]  /*5370*/  IMAD.X R9, R9, 0x1, R7, P2 ;  /* 0x0000000109097824 */ /* 0x000fcc00010e0607 */
[----:B------:R-:W-:Y:S05]  /*5380*/  @!P0 BRA `(.L_x_35) ;  /* 0x0000009800988947 */ /* 0x000fea0003800000 */
[----:B------:R-:W0:Y:S01]  /*5390*/  LDC.64 R20, c[0x0][0x5b0] ;  /* 0x00016c00ff147b82 */ /* 0x000e220000000a00 */
[----:B------:R-:W-:Y:S01]  /*53a0*/  ULDC.64 UR6, c[0x0][0x5b8] ;  /* 0x00016e0000067ab9 */ /* 0x000fe20000000a00 */
[----:B------:R-:W-:Y:S01]  /*53b0*/  ISETP.GE.AND P1, PT, R154, 0x1, PT ;  /* 0x000000019a00780c */ /* 0x000fe20003f26270 */
[----:B------:R-:W-:Y:S02]  /*53c0*/  UIMAD UR4, UR10, UR6, URZ ;  /* 0x000000060a0472a4 */ /* 0x000fe4000f8e023f */
[----:B------:R-:W-:Y:S01]  /*53d0*/  IMAD.U32 R156, RZ, RZ, UR6 ;  /* 0x00000006ff9c7e24 */ /* 0x000fe2000f8e00ff */
[----:B------:R-:W-:Y:S01]  /*53e0*/  BSSY B1, `(.L_x_36) ;  /* 0x000000e000017945 */ /* 0x000fe20003800000 */
[----:B------:R-:W-:Y:S01]  /*53f0*/  ISETP.LT.OR P2, PT, R0, 0x1, !P1 ;  /* 0x000000010000780c */ /* 0x000fe20004f41670 */
[----:B------:R-:W-:Y:S01]  /*5400*/  UIMAD UR4, UR43, UR7, UR4 ;  /* 0x000000072b0472a4 */ /* 0x000fe2000f8e0204 */
[----:B------:R-:W1:Y:S01]  /*5410*/  LDC.64 R22, c[0x0][0x5a8] ;  /* 0x00016a00ff167b82 */ /* 0x000e620000000a00 */
[----:B------:R-:W-:-:S04]  /*5420*/  IMAD.WIDE.U32 R156, R156, UR43, R12 ;  /* 0x0000002b9c9c7c25 */ /* 0x000fc8000f8e000c */
[----:B------:R-:W-:Y:S01]  /*5430*/  VIADD R153, R157, UR4 ;  /* 0x000000049d997c36 */ /* 0x000fe20008000000 */
[----:B------:R-:W-:Y:S01]  /*5440*/  MOV R152, R156 ;  /* 0x0000009c00987202 */ /* 0x000fe20000000f00 */
[----:B0-----:R-:W-:-:S04]  /*5450*/  IMAD R161, R20, UR9, RZ ;  /* 0x0000000914a17c24 */ /* 0x001fc8000f8e02ff */
[----:B------:R-:W-:-:S04]  /*5460*/  IMAD.WIDE.U32 R2, R160, R20, R152 ;  /* 0x00000014a0027225 */ /* 0x000fc800078e0098 */
[----:B------:R-:W-:Y:S01]  /*5470*/  IMAD R161, R160, R21, R161 ;  /* 0x00000015a0a17224 */ /* 0x000fe200078e02a1 */
[----:B-1----:R-:W-:-:S04]  /*5480*/  IADD3 R14, P0, R2, R22, RZ ;  /* 0x00000016020e7210 */ /* 0x002fc80007f1e0ff */
[----:B------:R-:W-:Y:S01]  /*5490*/  IADD3.X R15, R23, R3, R161, P0, !PT ;  /* 0x00000003170f7210 */ /* 0x000fe200007fe4a1 */
[----:B------:R-:W-:Y:S08]  /*54a0*/  @P2 BRA `(.L_x_37) ;  /* 0x0000000000042947 */ /* 0x000ff00003800000 */
[----:B------:R0:W5:Y:S02]  /*54b0*/  LDG.E.U8 R16, desc[UR36][R14.64] ;  /* 0x000000240e107981 */ /* 0x000164000c1e1100 */
.L_x_37:
[----:B------:R-:W-:Y:S05]  /*54c0*/  BSYNC B1 ;  /* 0x0000000000017941 */ /* 0x000fea0003800000 */
.L_x_36:
[----:B------:R-:W2:Y:S01]  /*54d0*/  LDL.LU R3, [R1] ;  /* 0x0000000001037983 */ /* 0x000ea20000300800 */
[----:B-----5:R-:W-:Y:S01]  /*54e0*/  LOP3.LUT R2, R16, 0xffff, RZ, 0xc0, !PT ;  /* 0x0000ffff10027812 */ /* 0x020fe200078ec0ff */
[----:B------:R-:W-:Y:S01]  /*54f0*/  BSSY B1, `(.L_x_38) ;  /* 0x000000a000017945 */ /* 0x000fe20003800000 */
[----:B------:R-:W-:Y:S02]  /*5500*/  ISETP.LT.OR P0, PT, R0, 0x2, !P1 ;  /* 0x000000020000780c */ /* 0x000fe40004f01670 */
[----:B------:R-:W-:-:S05]  /*5510*/  PRMT R2, R2, 0x8880, RZ ;  /* 0x0000888002027816 */ /* 0x000fca00000000ff */
[----:B------:R-:W-:-:S04]  /*5520*/  IMAD R2, R2, R18, RZ ;  /* 0x0000001202027224 */ /* 0x000fc800078e02ff */
[----:B--2---:R-:W-:-:S05]  /*5530*/  @!P2 IMAD R3, R3, R17, R2 ;  /* 0x000000110303a224 */ /* 0x004fca00078e0202 */
[----:B------:R1:W-:Y:S01]  /*5540*/  @!P2 STG.E.U8 desc[UR36][R4.64], R3 ;  /* 0x000000030400a986 */ /* 0x0003e2000c101124 */
[----:B------:R-:W-:Y:S05]  /*5550*/  @P0 BRA `(.L_x_39) ;  /* 0x00000000000c0947 */ /* 0x000fea0003800000 */
[----:B------:R-:W2:Y:S02]  /*5560*/  LDG.E.U8 R16, desc[UR36][R14.64+0x1] ;  /* 0x000001240e107981 */ /* 0x000ea4000c1e1100 */
[----:B--2---:R-:W-:-:S05]  /*5570*/  PRMT R2, R16, 0x8880, RZ ;  /* 0x0000888010027816 */ /* 0x004fca00000000ff */
[----:B------:R-:W-:-:S07]  /*5580*/  IMAD R2, R2, R18, RZ ;  /* 0x0000001202027224 */ /* 0x000fce00078e02ff */
.L_x_39:
[----:B------:R-:W-:Y:S05]  /*5590*/  BSYNC B1 ;  /* 0x0000000000017941 */ /* 0x000fea0003800000 */
.L_x_38:
[----:B-1----:R-:W2:Y:S01]  /*55a0*/  LDL.LU R3, [R1+0x4] ;  /* 0x0000040001037983 */ /* 0x002ea20000300800 */
[C---:B------:R-:W-:Y:S01]  /*55b0*/  SHF.L.U64.HI R159, R20.reuse, 0x3, R21 ;  /* 0x00000003149f7819 */ /* 0x040fe20000010215 */
[----:B------:R-:W-:Y:S01]  /*55c0*/  IMAD.SHL.U32 R158, R20, 0x8, RZ ;  /* 0x00000008149e7824 */ /* 0x000fe200078e00ff */
[----:B------:R-:W-:Y:S03]  /*55d0*/  BSSY B1, `(.L_x_40) ;  /* 0x000000d000017945 */ /* 0x000fe60003800000 */
[----:B------:R-:W-:-:S04]  /*55e0*/  IMAD.WIDE.U32 R12, R160, R20, R158 ;  /* 0x00000014a00c7225 */ /* 0x000fc800078e009e */
[----:B------:R-:W-:Y:S01]  /*55f0*/  IMAD.IADD R161, R161, 0x1, R13 ;  /* 0x00000001a1a17824 */ /* 0x000fe200078e020d */
[----:B------:R-:W-:-:S04]  /*5600*/  IADD3 R12, P2, P3, R156, R22, R12 ;  /* 0x000000169c0c7210 */ /* 0x000fc80007b5e00c */
[----:B------:R-:W-:Y:S01]  /*5610*/  IADD3.X R13, R153, R23, R161, P2, P3 ;  /* 0x00000017990d7210 */ /* 0x000fe200017e64a1 */
[----:B--2---:R-:W-:-:S05]  /*5620*/  @!P0 IMAD R3, R3, R17, R2 ;  /* 0x0000001103038224 */ /* 0x004fca00078e0202 */
[----:B------:R1:W-:Y:S01]  /*5630*/  @!P0 STG.E.U8 desc[UR36][R4.64+0x1], R3 ;  /* 0x0000010304008986 */ /* 0x0003e2000c101124 */
[----:B------:R-:W-:-:S04]  /*5640*/  ISETP.GE.AND P0, PT, R154, 0x9, PT ;  /* 0x000000099a00780c */ /* 0x000fc80003f06270 */
[----:B------:R-:W-:-:S13]  /*5650*/  ISETP.LT.OR P4, PT, R0, 0x1, !P0 ;  /* 0x000000010000780c */ /* 0x000fda0004781670 */
[----:B-1----:R-:W-:Y:S05]  /*5660*/  @P4 BRA `(.L_x_41) ;  /* 0x00000000000c4947 */ /* 0x002fea0003800000 */
[----:B------:R-:W2:Y:S02]  /*5670*/  LDG.E.U8 R16, desc[UR36][R12.64] ;  /* 0x000000240c107981 */ /* 0x000ea4000c1e1100 */
[----:B--2---:R-:W-:-:S05]  /*5680*/  PRMT R2, R16, 0x8880, RZ ;  /* 0x0000888010027816 */ /* 0x004fca00000000ff */
[----:B------:R-:W-:-:S07]  /*5690*/  IMAD R2, R2, R18, RZ ;  /* 0x0000001202027224 */ /* 0x000fce00078e02ff */
.L_x_41:
[----:B------:R-:W-:Y:S05]  /*56a0*/  BSYNC B1 ;  /* 0x0000000000017941 */ /* 0x000fea0003800000 */
.L_x_40:
[----:B------:R-:W2:Y:S01]  /*56b0*/  LDL.LU R3, [R1+0x8] ;  /* 0x0000080001037983 */ /* 0x000ea20000300800 */
[----:B------:R-:W-:Y:S01]  /*56c0*/  ISETP.LT.OR P2, PT, R0, 0x2, !P0 ;  /* 0x000000020000780c */ /* 0x000fe20004741670 */
[----:B------:R-:W-:Y:S01]  /*56d0*/  BSSY B1, `(.L_x_42) ;  /* 0x0000007000017945 */ /* 0x000fe20003800000 */
[----:B--2---:R-:W-:-:S05]  /*56e0*/  @!P4 IMAD R3, R3, R17, R2 ;  /* 0x000000110303c224 */ /* 0x004fca00078e0202 */
[----:B------:R1:W-:Y:S06]  /*56f0*/  @!P4 STG.E.U8 desc[UR36][R10.64], R3 ;  /* 0x000000030a00c986 */ /* 0x0003ec000c101124 */
[----:B------:R-:W-:Y:S05]  /*5700*/  @P2 BRA `(.L_x_43) ;  /* 0x00000000000c2947 */ /* 0x000fea0003800000 */
[----:B------:R-:W2:Y:S02]  /*5710*/  LDG.E.U8 R16, desc[UR36][R12.64+0x1] ;  /* 0x000001240c107981 */ /* 0x000ea4000c1e1100 */
[----:B--2---:R-:W-:-:S05]  /*5720*/  PRMT R2, R16, 0x8880, RZ ;  /* 0x0000888010027816 */ /* 0x004fca00000000ff */
[----:B------:R-:W-:-:S07]  /*5730*/  IMAD R2, R2, R18, RZ ;  /* 0x0000001202027224 */ /* 0x000fce00078e02ff */
.L_x_43:
[----:B------:R-:W-:Y:S05]  /*5740*/  BSYNC B1 ;  /* 0x0000000000017941 */ /* 0x000fea0003800000 */
.L_x_42:
[----:B-1----:R-:W2:Y:S01]  /*5750*/  LDL.LU R3, [R1+0xc] ;  /* 0x00000c0001037983 */ /* 0x002ea20000300800 */
[----:B------:R-:W-:Y:S01]  /*5760*/  BSSY B1, `(.L_x_44) ;  /* 0x000000a000017945 */ /* 0x000fe20003800000 */
[C---:B------:R-:W-:Y:S02]  /*5770*/  ISETP.LT.OR P3, PT, R0.reuse, 0xa, !P1 ;  /* 0x0000000a0000780c */ /* 0x040fe40004f61670 */
[----:B------:R-:W-:Y:S01]  /*5780*/  ISETP.LT.OR P4, PT, R0, 0x9, !P0 ;  /* 0x000000090000780c */ /* 0x000fe20004781670 */
[----:B--2---:R-:W-:-:S05]  /*5790*/  @!P2 IMAD R3, R3, R17, R2 ;  /* 0x000000110303a224 */ /* 0x004fca00078e0202 */
[----:B------:R1:W-:Y:S01]  /*57a0*/  @!P2 STG.E.U8 desc[UR36][R10.64+0x1], R3 ;  /* 0x000001030a00a986 */ /* 0x0003e2000c101124 */
[----:B------:R-:W-:-:S13]  /*57b0*/  ISETP.LT.OR P2, PT, R0, 0x9, !P1 ;  /* 0x000000090000780c */ /* 0x000fda0004f41670 */
[----:B-1----:R-:W-:Y:S05]  /*57c0*/  @P2 BRA `(.L_x_45) ;  /* 0x00000000000c2947 */ /* 0x002fea0003800000 */
[----:B------:R-:W2:Y:S02]  /*57d0*/  LDG.E.U8 R16, desc[UR36][R14.64+0x8] ;  /* 0x000008240e107981 */ /* 0x000ea4000c1e1100 */
[----:B--2---:R-:W-:-:S05]  /*57e0*/  PRMT R2, R16, 0x8880, RZ ;  /* 0x0000888010027816 */ /* 0x004fca00000000ff */
[----:B------:R-:W-:-:S07]  /*57f0*/  IMAD R2, R2, R18, RZ ;  /* 0x0000001202027224 */ /* 0x000fce00078e02ff */
.L_x_45:
[----:B------:R-:W-:Y:S05]  /*5800*/  BSYNC B1 ;  /* 0x0000000000017941 */ /* 0x000fea0003800000 */
.L_x_44:
[----:B------:R-:W2:Y:S01]  /*5810*/  LDL.LU R3, [R1+0x10] ;  /* 0x0000100001037983 */ /* 0x000ea20000300800 */
[----:B------:R-:W-:Y:S01]  /*5820*/  BSSY B1, `(.L_x_46) ;  /* 0x0000007000017945 */ /* 0x000fe20003800000 */
[----:B--2---:R-:W-:-:S05]  /*5830*/  @!P2 IMAD R3, R3, R17, R2 ;  /* 0x000000110303a224 */ /* 0x004fca00078e0202 */
[----:B------:R1:W-:Y:S01]  /*5840*/  @!P2 STG.E.U8 desc[UR36][R4.64+0x8], R3 ;  /* 0x000008030400a986 */ /* 0x0003e2000c101124 */
[----:B------:R-:W-:Y:S05]  /*5850*/  @P3 BRA `(.L_x_47) ;  /* 0x00000000000c3947 */ /* 0x000fea0003800000 */
[----:B------:R-:W2:Y:S02]  /*5860*/  LDG.E.U8 R16, desc[UR36][R14.64+0x9] ;  /* 0x000009240e107981 */ /* 0x000ea4000c1e1100 */
[----:B--2---:R-:W-:-:S05]  /*5870*/  PRMT R2, R16, 0x8880, RZ ;  /* 0x0000888010027816 */ /* 0x004fca00000000ff */
[----:B------:R-:W-:-:S07]  /*5880*/  IMAD R2, R2, R18, RZ ;  /* 0x0000001202027224 */ /* 0x000fce00078e02ff */
.L_x_47:
[----:B------:R-:W-:Y:S05]  /*5890*/  BSYNC B1 ;  /* 0x0000000000017941 */ /* 0x000fea0003800000 */
.L_x_46:
[----:B-1----:R-:W2:Y:S01]  /*58a0*/  LDL.LU R3, [R1+0x14] ;  /* 0x0000140001037983 */ /* 0x002ea20000300800 */
[----:B------:R-:W-:Y:S01]  /*58b0*/  BSSY B1, `(.L_x_48) ;  /* 0x0000007000017945 */ /* 0x000fe20003800000 */
[----:B--2---:R-:W-:-:S05]  /*58c0*/  @!P3 IMAD R3, R3, R17, R2 ;  /* 0x000000110303b224 */ /* 0x004fca00078e0202 */
[----:B------:R1:W-:Y:S01]  /*58d0*/  @!P3 STG.E.U8 desc[UR36][R4.64+0x9], R3 ;  /* 0x000009030400b986 */ /* 0x0003e2000c101124 */
[----:B------:R-:W-:Y:S05]  /*58e0*/  @P4 BRA `(.L_x_49) ;  /* 0x00000000000c4947 */ /* 0x000fea0003800000 */
[----:B------:R-:W2:Y:S02]  /*58f0*/  LDG.E.U8 R16, desc[UR36][R12.64+0x8] ;  /* 0x000008240c107981 */ /* 0x000ea4000c1e1100 */
[----:B--2---:R-:W-:-:S05]  /*5900*/  PRMT R2, R16, 0x8880, RZ ;  /* 0x0000888010027816 */ /* 0x004fca00000000ff */
[----:B------:R-:W-:-:S07]  /*5910*/  IMAD R2, R2, R18, RZ ;  /* 0x0000001202027224 */ /* 0x000fce00078e02ff */
.L_x_49:
[----:B------:R-:W-:Y:S05]  /*5920*/  BSYNC B1 ;  /* 0x0000000000017941 */ /* 0x000fea0003800000 */
.L_x_48:
[----:B-1----:R-:W2:Y:S01]  /*5930*/  LDL.LU R3, [R1+0x18] ;  /* 0x0000180001037983 */ /* 0x002ea20000300800 */
[C---:B------:R-:W-:Y:S01]  /*5940*/  ISETP.LT.OR P2, PT, R0.reuse, 0xa, !P0 ;  /* 0x0000000a0000780c */ /* 0x040fe20004741670 */
[----:B------:R-:W-:Y:S01]  /*5950*/  BSSY B1, `(.L_x_50) ;  /* 0x000000a000017945 */ /* 0x000fe20003800000 */
[C---:B------:R-:W-:Y:S02]  /*5960*/  ISETP.LT.OR P3, PT, R0.reuse, 0x11, !P1 ;  /* 0x000000110000780c */ /* 0x040fe40004f61670 */
[----:B------:R-:W-:Y:S01]  /*5970*/  ISETP.LT.OR P5, PT, R0, 0x11, !P0 ;  /* 0x000000110000780c */ /* 0x000fe200047a1670 */
[----:B--2---:R-:W-:-:S05]  /*5980*/  @!P4 IMAD R3, R3, R17, R2 ;  /* 0x000000110303c224 */ /* 0x004fca00078e0202 */
[----:B------:R1:W-:Y:S01]  /*5990*/  @!P4 STG.E.U8 desc[UR36][R10.64+0x8], R3 ;  /* 0x000008030a00c986 */ /* 0x0003e2000c101124 */
[----:B------:R-:W-:Y:S02]  /*59a0*/  ISETP.LT.OR P4, PT, R0, 0x12, !P1 ;  /* 0x000000120000780c */ /* 0x000fe40004f81670 */
[----:B------:R-:W-:Y:S11]  /*59b0*/  @P2 BRA `(.L_x_51) ;  /* 0x00000000000c2947 */ /* 0x000ff60003800000 */
[----:B------:R-:W2:Y:S02]  /*59c0*/  LDG.E.U8 R16, desc[UR36][R12.64+0x9] ;  /* 0x000009240c107981 */ /* 0x000ea4000c1e1100 */
[----:B--2---:R-:W-:-:S05]  /*59d0*/  PRMT R2, R16, 0x8880, RZ ;  /* 0x0000888010027816 */ /* 0x004fca00000000ff */
[----:B------:R-:W-:-:S07]  /*59e0*/  IMAD R2, R2, R18, RZ ;  /* 0x0000001202027224 */ /* 0x000fce00078e02ff */
.L_x_51:
[----:B------:R-:W-:Y:S05]  /*59f0*/  BSYNC B1 ;  /* 0x0000000000017941 */ /* 0x000fea0003800000 */
.L_x_50:
        /* <DEDUP_REMOVED lines=8> */
.L_x_53:
[----:B------:R-:W-:Y:S05]  /*5a80*/  BSYNC B1 ;  /* 0x0000000000017941 */ /* 0x000fea0003800000 */
.L_x_52:
        /* <DEDUP_REMOVED lines=8> */
.L_x_55:
[----:B------:R-:W-:Y:S05]  /*5b10*/  BSYNC B1 ;  /* 0x0000000000017941 */ /* 0x000fea0003800000 */
.L_x_54:
        /* <DEDUP_REMOVED lines=8> */
.L_x_57:
[----:B------:R-:W-:Y:S05]  /*5ba0*/  BSYNC B1 ;  /* 0x0000000000017941 */ /* 0x000fea0003800000 */
.L_x_56:
        /* <DEDUP_REMOVED lines=12> */
.L_x_59:
[----:B------:R-:W-:Y:S05]  /*5c70*/  BSYNC B1 ;  /* 0x0000000000017941 */ /* 0x000fea0003800000 */
.L_x_58:
        /* <DEDUP_REMOVED lines=8> */
.L_x_61:
[----:B------:R-:W-:Y:S05]  /*5d00*/  BSYNC B1 ;  /* 0x0000000000017941 */ /* 0x000fea0003800000 */
.L_x_60:
        /* <DEDUP_REMOVED lines=8> */
.L_x_63:
[----:B------:R-:W-:Y:S05]  /*5d90*/  BSYNC B1 ;  /* 0x0000000000017941 */ /* 0x000fea0003800000 */
.L_x_62:
        /* <DEDUP_REMOVED lines=8> */
.L_x_65:
[----:B------:R-:W-:Y:S05]  /*5e20*/  BSYNC B1 ;  /* 0x0000000000017941 */ /* 0x000fea0003800000 */
.L_x_64:
        /* <DEDUP_REMOVED lines=12> */
.L_x_67:
[----:B------:R-:W-:Y:S05]  /*5ef0*/  BSYNC B1 ;  /* 0x0000000000017941 */ /* 0x000fea0003800000 */
.L_x_66:
        /* <DEDUP_REMOVED lines=8> */
.L_x_69:
[----:B------:R-:W-:Y:S05]  /*5f80*/  BSYNC B1 ;  /* 0x0000000000017941 */ /* 0x000fea0003800000 */
.L_x_68:
        /* <DEDUP_REMOVED lines=8> */
.L_x_71:
[----:B------:R-:W-:Y:S05]  /*6010*/  BSYNC B1 ;  /* 0x0000000000017941 */ /* 0x000fea0003800000 */
.L_x_70:
        /* <DEDUP_REMOVED lines=8> */
.L_x_73:
[----:B------:R-:W-:Y:S05]  /*60a0*/  BSYNC B1 ;  /* 0x0000000000017941 */ /* 0x000fea0003800000 */
.L_x_72:
        /* <DEDUP_REMOVED lines=12> */
.L_x_75:
[----:B------:R-:W-:Y:S05]  /*6170*/  BSYNC B1 ;  /* 0x0000000000017941 */ /* 0x000fea0003800000 */
.L_x_74:
        /* <DEDUP_REMOVED lines=8> */
.L_x_77:
[----:B------:R-:W-:Y:S05]  /*6200*/  BSYNC B1 ;  /* 0x0000000000017941 */ /* 0x000fea0003800000 */
.L_x_76:
        /* <DEDUP_REMOVED lines=8> */
.L_x_79:
[----:B------:R-:W-:Y:S05]  /*6290*/  BSYNC B1 ;  /* 0x0000000000017941 */ /* 0x000fea0003800000 */
.L_x_78:
        /* <DEDUP_REMOVED lines=8> */
.L_x_81:
[----:B------:R-:W-:Y:S05]  /*6320*/  BSYNC B1 ;  /* 0x0000000000017941 */ /* 0x000fea0003800000 */
.L_x_80:
        /* <DEDUP_REMOVED lines=12> */
.L_x_83:
[----:B------:R-:W-:Y:S05]  /*63f0*/  BSYNC B1 ;  /* 0x0000000000017941 */ /* 0x000fea0003800000 */
.L_x_82:
        /* <DEDUP_REMOVED lines=8> */
.L_x_85:
[----:B------:R-:W-:Y:S05]  /*6480*/  BSYNC B1 ;  /* 0x0000000000017941 */ /* 0x000fea0003800000 */
.L_x_84:
        /* <DEDUP_REMOVED lines=8> */
.L_x_87:
[----:B------:R-:W-:Y:S05]  /*6510*/  BSYNC B1 ;  /* 0x0000000000017941 */ /* 0x000fea0003800000 */
.L_x_86:
        /* <DEDUP_REMOVED lines=8> */
.L_x_89:
[----:B------:R-:W-:Y:S05]  /*65a0*/  BSYNC B1 ;  /* 0x0000000000017941 */ /* 0x000fea0003800000 */
.L_x_88:
        /* <DEDUP_REMOVED lines=12> */
.L_x_91:
[----:B------:R-:W-:Y:S05]  /*6670*/  BSYNC B1 ;  /* 0x0000000000017941 */ /* 0x000fea0003800000 */
.L_x_90:
        /* <DEDUP_REMOVED lines=8> */
.L_x_93:
[----:B------:R-:W-:Y:S05]  /*6700*/  BSYNC B1 ;  /* 0x0000000000017941 */ /* 0x000fea0003800000 */
.L_x_92:
        /* <DEDUP_REMOVED lines=8> */
.L_x_95:
[----:B------:R-:W-:Y:S05]  /*6790*/  BSYNC B1 ;  /* 0x0000000000017941 */ /* 0x000fea0003800000 */
.L_x_94:
        /* <DEDUP_REMOVED lines=8> */
.L_x_97:
[----:B------:R-:W-:Y:S05]  /*6820*/  BSYNC B1 ;  /* 0x0000000000017941 */ /* 0x000fea0003800000 */
.L_x_96:
        /* <DEDUP_REMOVED lines=12> */
.L_x_99:
[----:B------:R-:W-:Y:S05]  /*68f0*/  BSYNC B1 ;  /* 0x0000000000017941 */ /* 0x000fea0003800000 */
.L_x_98:
        /* <DEDUP_REMOVED lines=8> */
.L_x_101:
[----:B------:R-:W-:Y:S05]  /*6980*/  BSYNC B1 ;  /* 0x0000000000017941 */ /* 0x000fea0003800000 */
.L_x_100:
        /* <DEDUP_REMOVED lines=8> */
.L_x_103:
[----:B------:R-:W-:Y:S05]  /*6a10*/  BSYNC B1 ;  /* 0x0000000000017941 */ /* 0x000fea0003800000 */
.L_x_102:
        /* <DEDUP_REMOVED lines=8> */
.L_x_105:
[----:B------:R-:W-:Y:S05]  /*6aa0*/  BSYNC B1 ;  /* 0x0000000000017941 */ /* 0x000fea0003800000 */
.L_x_104:
        /* <DEDUP_REMOVED lines=12> */
.L_x_107:
[----:B------:R-:W-:Y:S05]  /*6b70*/  BSYNC B1 ;  /* 0x0000000000017941 */ /* 0x000fea0003800000 */
.L_x_106:
        /* <DEDUP_REMOVED lines=8> */
.L_x_109:
[----:B------:R-:W-:Y:S05]  /*6c00*/  BSYNC B1 ;  /* 0x0000000000017941 */ /* 0x000fea0003800000 */
.L_x_108:
        /* <DEDUP_REMOVED lines=8> */
.L_x_111:
[----:B------:R-:W-:Y:S05]  /*6c90*/  BSYNC B1 ;  /* 0x0000000000017941 */ /* 0x000fea0003800000 */
.L_x_110:
        /* <DEDUP_REMOVED lines=8> */
.L_x_113:
[----:B------:R-:W-:Y:S05]  /*6d20*/  BSYNC B1 ;  /* 0x0000000000017941 */ /* 0x000fea0003800000 */
.L_x_112:
        /* <DEDUP_REMOVED lines=12> */
.L_x_115:
[----:B------:R-:W-:Y:S05]  /*6df0*/  BSYNC B1 ;  /* 0x0000000000017941 */ /* 0x000fea0003800000 */
.L_x_114:
        /* <DEDUP_REMOVED lines=8> */
.L_x_117:
[----:B------:R-:W-:Y:S05]  /*6e80*/  BSYNC B1 ;  /* 0x0000000000017941 */ /* 0x000fea0003800000 */
.L_x_116:
        /* <DEDUP_REMOVED lines=8> */
.L_x_119:
[----:B------:R-:W-:Y:S05]  /*6f10*/  BSYNC B1 ;  /* 0x0000000000017941 */ /* 0x000fea0003800000 */
.L_x_118:
        /* <DEDUP_REMOVED lines=8> */
.L_x_121:
[----:B------:R-:W-:Y:S05]  /*6fa0*/  BSYNC B1 ;  /* 0x0000000000017941 */ /* 0x000fea0003800000 */
.L_x_120:
        /* <DEDUP_REMOVED lines=12> */
.L_x_123:
[----:B------:R-:W-:Y:S05]  /*7070*/  BSYNC B1 ;  /* 0x0000000000017941 */ /* 0x000fea0003800000 */
.L_x_122:
        /* <DEDUP_REMOVED lines=8> */
.L_x_125:
[----:B------:R-:W-:Y:S05]  /*7100*/  BSYNC B1 ;  /* 0x0000000000017941 */ /* 0x000fea0003800000 */
.L_x_124:
        /* <DEDUP_REMOVED lines=8> */
.L_x_127:
[----:B------:R-:W-:Y:S05]  /*7190*/  BSYNC B1 ;  /* 0x0000000000017941 */ /* 0x000fea0003800000 */
.L_x_126:
        /* <DEDUP_REMOVED lines=8> */
.L_x_129:
[----:B------:R-:W-:Y:S05]  /*7220*/  BSYNC B1 ;  /* 0x0000000000017941 */ /* 0x000fea0003800000 */
.L_x_128:
        /* <DEDUP_REMOVED lines=12> */
.L_x_131:
[----:B------:R-:W-:Y:S05]  /*72f0*/  BSYNC B1 ;  /* 0x0000000000017941 */ /* 0x000fea0003800000 */
.L_x_130:
        /* <DEDUP_REMOVED lines=8> */
.L_x_133:
[----:B------:R-:W-:Y:S05]  /*7380*/  BSYNC B1 ;  /* 0x0000000000017941 */ /* 0x000fea0003800000 */
.L_x_132:
        /* <DEDUP_REMOVED lines=8> */
.L_x_135:
[----:B------:R-:W-:Y:S05]  /*7410*/  BSYNC B1 ;  /* 0x0000000000017941 */ /* 0x000fea0003800000 */
.L_x_134:
        /* <DEDUP_REMOVED lines=8> */
.L_x_137:
[----:B------:R-:W-:Y:S05]  /*74a0*/  BSYNC B1 ;  /* 0x0000000000017941 */ /* 0x000fea0003800000 */
.L_x_136:
        /* <DEDUP_REMOVED lines=12> */
.L_x_139:
[----:B------:R-:W-:Y:S05]  /*7570*/  BSYNC B1 ;  /* 0x0000000000017941 */ /* 0x000fea0003800000 */
.L_x_138:
        /* <DEDUP_REMOVED lines=8> */
.L_x_141:
[----:B------:R-:W-:Y:S05]  /*7600*/  BSYNC B1 ;  /* 0x0000000000017941 */ /* 0x000fea0003800000 */
.L_x_140:
[----:B-1----:R-:W2:Y:S01]  /*7610*/  LDL.LU R3, [R1+0xd0] ;  /* 0x0000d00001037983 */ /* 0x002ea20000300800 */
[----:B------:R-:W-:Y:S01]  /*7620*/  BSSY B1, `(.L_x_142) ;  /* 0x0000007000017945 */ /* 0x000fe20003800000 */
[----:B--2---:R-:W-:-:S05]  /*7630*/  @!P3 IMAD R3, R3, R17, R2 ;  /* 0x000000110303b224 */ /* 0x004fca00078e0202 */
[----:B------:R1:W-:Y:S01]  /*7640*/  @!P3 STG.E.U8 desc[UR36][R4.64+0x68], R3 ;  /* 0x000068030400b986 */ /* 0x0003e2000c101124 */
[----:B------:R-:W-:Y:S05]  /*7650*/  @P5 BRA `(.L_x_143) ;  /* 0x00000000000c5947 */ /* 0x000fea0003800000 */
[----:B------:R-:W1:Y:S02]  /*7660*/  LDG.E.U8 R16, desc[UR36][R14.64+0x69] ;  /* 0x000069240e107981 */ /* 0x000e64000c1e1100 */
[----:B-1----:R-:W-:-:S05]  /*7670*/  PRMT R3, R16, 0x8880, RZ ;  /* 0x0000888010037816 */ /* 0x002fca00000000ff */
[----:B------:R-:W-:-:S07]  /*7680*/  IMAD R2, R3, R18, RZ ;  /* 0x0000001203027224 */ /* 0x000fce00078e02ff */
.L_x_143:
[----:B------:R-:W-:Y:S05]  /*7690*/  BSYNC B1 ;  /* 0x0000000000017941 */ /* 0x000fea0003800000 */
.L_x_142:
        /* <DEDUP_REMOVED lines=8> */
.L_x_145:
[----:B------:R-:W-:Y:S05]  /*7720*/  BSYNC B1 ;  /* 0x0000000000017941 */ /* 0x000fea0003800000 */
.L_x_144:
        /* <DEDUP_REMOVED lines=9> */
[----:B------:R-:W1:Y:S02]  /*77c0*/  LDG.E.U8 R16, desc[UR36][R12.64+0x69] ;  /* 0x000069240c107981 */ /* 0x000e64000c1e1100 */
[----:B-1----:R-:W-:-:S05]  /*77d0*/  PRMT R3, R16, 0x8880, RZ ;  /* 0x0000888010037816 */ /* 0x002fca00000000ff */
[----:B------:R-:W-:-:S07]  /*77e0*/  IMAD R2, R3, R18, RZ ;  /* 0x0000001203027224 */ /* 0x000fce00078e02ff */
.L_x_147:
[----:B------:R-:W-:Y:S05]  /*77f0*/  BSYNC B1 ;  /* 0x0000000000017941 */ /* 0x000fea0003800000 */
.L_x_146:
        /* <DEDUP_REMOVED lines=8> */
.L_x_149:
[----:B------:R-:W-:Y:S05]  /*7880*/  BSYNC B1 ;  /* 0x0000000000017941 */ /* 0x000fea0003800000 */
.L_x_148:
        /* <DEDUP_REMOVED lines=8> */
.L_x_151:
[----:B------:R-:W-:Y:S05]  /*7910*/  BSYNC B1 ;  /* 0x0000000000017941 */ /* 0x000fea0003800000 */
.L_x_150:
        /* <DEDUP_REMOVED lines=8> */
.L_x_153:
[----:B------:R-:W-:Y:S05]  /*79a0*/  BSYNC B1 ;  /* 0x0000000000017941 */ /* 0x000fea0003800000 */
.L_x_152:
        /* <DEDUP_REMOVED lines=12> */
.L_x_155:
[----:B------:R-:W-:Y:S05]  /*7a70*/  BSYNC B1 ;  /* 0x0000000000017941 */ /* 0x000fea0003800000 */
.L_x_154:
        /* <DEDUP_REMOVED lines=8> */
.L_x_157:
[----:B------:R-:W-:Y:S05]  /*7b00*/  BSYNC B1 ;  /* 0x0000000000017941 */ /* 0x000fea0003800000 */
.L_x_156:
        /* <DEDUP_REMOVED lines=8> */
.L_x_159:
[----:B------:R-:W-:Y:S05]  /*7b90*/  BSYNC B1 ;  /* 0x0000000000017941 */ /* 0x000fea0003800000 */
.L_x_158:
        /* <DEDUP_REMOVED lines=8> */
.L_x_161:
[----:B------:R-:W-:Y:S05]  /*7c20*/  BSYNC B1 ;  /* 0x0000000000017941 */ /* 0x000fea0003800000 */
.L_x_160:
        /* <DEDUP_REMOVED lines=12> */
.L_x_163:
[----:B------:R-:W-:Y:S05]  /*7cf0*/  BSYNC B1 ;  /* 0x0000000000017941 */ /* 0x000fea0003800000 */
.L_x_162:
        /* <DEDUP_REMOVED lines=8> */
.L_x_165:
[----:B------:R-:W-:Y:S05]  /*7d80*/  BSYNC B1 ;  /* 0x0000000000017941 */ /* 0x000fea0003800000 */
.L_x_164:
        /* <DEDUP_REMOVED lines=8> */
.L_x_167:
[----:B------:R-:W-:Y:S05]  /*7e10*/  BSYNC B1 ;  /* 0x0000000000017941 */ /* 0x000fea0003800000 */
.L_x_166:
        /* <DEDUP_REMOVED lines=8> */
.L_x_169:
[----:B------:R-:W-:Y:S05]  /*7ea0*/  BSYNC B1 ;  /* 0x0000000000017941 */ /* 0x000fea0003800000 */
.L_x_168:
        /* <DEDUP_REMOVED lines=12> */
.L_x_171:
[----:B------:R-:W-:Y:S05]  /*7f70*/  BSYNC B1 ;  /* 0x0000000000017941 */ /* 0x000fea0003800000 */
.L_x_170:
        /* <DEDUP_REMOVED lines=8> */
.L_x_173:
[----:B------:R-:W-:Y:S05]  /*8000*/  BSYNC B1 ;  /* 0x0000000000017941 */ /* 0x000fea0003800000 */
.L_x_172:
        /* <DEDUP_REMOVED lines=8> */
.L_x_175:
[----:B------:R-:W-:Y:S05]  /*8090*/  BSYNC B1 ;  /* 0x0000000000017941 */ /* 0x000fea0003800000 */
.L_x_174:
        /* <DEDUP_REMOVED lines=8> */
.L_x_177:
[----:B------:R-:W-:Y:S05]  /*8120*/  BSYNC B1 ;  /* 0x0000000000017941 */ /* 0x000fea0003800000 */
.L_x_176:
        /* <DEDUP_REMOVED lines=12> */
.L_x_179:
[----:B------:R-:W-:Y:S05]  /*81f0*/  BSYNC B1 ;  /* 0x0000000000017941 */ /* 0x000fea0003800000 */
.L_x_178:
        /* <DEDUP_REMOVED lines=8> */
.L_x_181:
[----:B------:R-:W-:Y:S05]  /*8280*/  BSYNC B1 ;  /* 0x0000000000017941 */ /* 0x000fea0003800000 */
.L_x_180:
        /* <DEDUP_REMOVED lines=8> */
.L_x_183:
[----:B------:R-:W-:Y:S05]  /*8310*/  BSYNC B1 ;  /* 0x0000000000017941 */ /* 0x000fea0003800000 */
.L_x_182:
        /* <DEDUP_REMOVED lines=8> */
.L_x_185:
[----:B------:R-:W-:Y:S05]  /*83a0*/  BSYNC B1 ;  /* 0x0000000000017941 */ /* 0x000fea0003800000 */
.L_x_184:
        /* <DEDUP_REMOVED lines=12> */
.L_x_187:
[----:B------:R-:W-:Y:S05]  /*8470*/  BSYNC B1 ;  /* 0x0000000000017941 */ /* 0x000fea0003800000 */
.L_x_186:
        /* <DEDUP_REMOVED lines=8> */
.L_x_189:
[----:B------:R-:W-:Y:S05]  /*8500*/  BSYNC B1 ;  /* 0x0000000000017941 */ /* 0x000fea0003800000 */
.L_x_188:
        /* <DEDUP_REMOVED lines=8> */
.L_x_191:
[----:B------:R-:W-:Y:S05]  /*8590*/  BSYNC B1 ;  /* 0x0000000000017941 */ /* 0x000fea0003800000 */
.L_x_190:
        /* <DEDUP_REMOVED lines=8> */
.L_x_193:
[----:B------:R-:W-:Y:S05]  /*8620*/  BSYNC B1 ;  /* 0x0000000000017941 */ /* 0x000fea0003800000 */
.L_x_192:
        /* <DEDUP_REMOVED lines=12> */
.L_x_195:
[----:B------:R-:W-:Y:S05]  /*86f0*/  BSYNC B1 ;  /* 0x0000000000017941 */ /* 0x000fea0003800000 */
.L_x_194:
        /* <DEDUP_REMOVED lines=8> */
.L_x_197:
[----:B------:R-:W-:Y:S05]  /*8780*/  BSYNC B1 ;  /* 0x0000000000017941 */ /* 0x000fea0003800000 */
.L_x_196:
        /* <DEDUP_REMOVED lines=8> */
.L_x_199:
[----:B------:R-:W-:Y:S05]  /*8810*/  BSYNC B1 ;  /* 0x0000000000017941 */ /* 0x000fea0003800000 */
.L_x_198:
        /* <DEDUP_REMOVED lines=8> */
.L_x_201:
[----:B------:R-:W-:Y:S05]  /*88a0*/  BSYNC B1 ;  /* 0x0000000000017941 */ /* 0x000fea0003800000 */
.L_x_200:
        /* <DEDUP_REMOVED lines=12> */
.L_x_203:
[----:B------:R-:W-:Y:S05]  /*8970*/  BSYNC B1 ;  /* 0x0000000000017941 */ /* 0x000fea0003800000 */
.L_x_202:
        /* <DEDUP_REMOVED lines=8> */
.L_x_205:
[----:B------:R-:W-:Y:S05]  /*8a00*/  BSYNC B1 ;  /* 0x0000000000017941 */ /* 0x000fea0003800000 */
.L_x_204:
        /* <DEDUP_REMOVED lines=8> */
.L_x_207:
[----:B------:R-:W-:Y:S05]  /*8a90*/  BSYNC B1 ;  /* 0x0000000000017941 */ /* 0x000fea0003800000 */
.L_x_206:
        /* <DEDUP_REMOVED lines=8> */
.L_x_209:
[----:B------:R-:W-:Y:S05]  /*8b20*/  BSYNC B1 ;  /* 0x0000000000017941 */ /* 0x000fea0003800000 */
.L_x_208:
        /* <DEDUP_REMOVED lines=12> */
.L_x_211:
[----:B------:R-:W-:Y:S05]  /*8bf0*/  BSYNC B1 ;  /* 0x0000000000017941 */ /* 0x000fea0003800000 */
.L_x_210:
        /* <DEDUP_REMOVED lines=8> */
.L_x_213:
[----:B------:R-:W-:Y:S05]  /*8c80*/  BSYNC B1 ;  /* 0x0000000000017941 */ /* 0x000fea0003800000 */
.L_x_212:
        /* <DEDUP_REMOVED lines=8> */
.L_x_215:
[----:B------:R-:W-:Y:S05]  /*8d10*/  BSYNC B1 ;  /* 0x0000000000017941 */ /* 0x000fea0003800000 */
.L_x_214:
        /* <DEDUP_REMOVED lines=8> */
.L_x_217:
[----:B------:R-:W-:Y:S05]  /*8da0*/  BSYNC B1 ;  /* 0x0000000000017941 */ /* 0x000fea0003800000 */
.L_x_216:
        /* <DEDUP_REMOVED lines=12> */
.L_x_219:
[----:B------:R-:W-:Y:S05]  /*8e70*/  BSYNC B1 ;  /* 0x0000000000017941 */ /* 0x000fea0003800000 */
.L_x_218:
        /* <DEDUP_REMOVED lines=8> */
.L_x_221:
[----:B------:R-:W-:Y:S05]  /*8f00*/  BSYNC B1 ;  /* 0x0000000000017941 */ /* 0x000fea0003800000 */
.L_x_220:
        /* <DEDUP_REMOVED lines=8> */
.L_x_223:
[----:B------:R-:W-:Y:S05]  /*8f90*/  BSYNC B1 ;  /* 0x0000000000017941 */ /* 0x000fea0003800000 */
.L_x_222:
        /* <DEDUP_REMOVED lines=8> */
.L_x_225:
[----:B------:R-:W-:Y:S05]  /*9020*/  BSYNC B1 ;  /* 0x0000000000017941 */ /* 0x000fea0003800000 */
.L_x_224:
        /* <DEDUP_REMOVED lines=12> */
.L_x_227:
[----:B------:R-:W-:Y:S05]  /*90f0*/  BSYNC B1 ;  /* 0x0000000000017941 */ /* 0x000fea0003800000 */
.L_x_226:
        /* <DEDUP_REMOVED lines=8> */
.L_x_229:
[----:B------:R-:W-:Y:S05]  /*9180*/  BSYNC B1 ;  /* 0x0000000000017941 */ /* 0x000fea0003800000 */
.L_x_228:
        /* <DEDUP_REMOVED lines=8> */
.L_x_231:
[----:B------:R-:W-:Y:S05]  /*9210*/  BSYNC B1 ;  /* 0x0000000000017941 */ /* 0x000fea0003800000 */
.L_x_230:
        /* <DEDUP_REMOVED lines=8> */
.L_x_233:
[----:B------:R-:W-:Y:S05]  /*92a0*/  BSYNC B1 ;  /* 0x0000000000017941 */ /* 0x000fea0003800000 */
.L_x_232:
        /* <DEDUP_REMOVED lines=12> */
.L_x_235:
[----:B------:R-:W-:Y:S05]  /*9370*/  BSYNC B1 ;  /* 0x0000000000017941 */ /* 0x000fea0003800000 */
.L_x_234:
        /* <DEDUP_REMOVED lines=8> */
.L_x_237:
[----:B------:R-:W-:Y:S05]  /*9400*/  BSYNC B1 ;  /* 0x0000000000017941 */ /* 0x000fea0003800000 */
.L_x_236:
        /* <DEDUP_REMOVED lines=8> */
.L_x_239:
[----:B------:R-:W-:Y:S05]  /*9490*/  BSYNC B1 ;  /* 0x0000000000017941 */ /* 0x000fea0003800000 */
.L_x_238:
        /* <DEDUP_REMOVED lines=8> */
.L_x_241:
[----:B------:R-:W-:Y:S05]  /*9520*/  BSYNC B1 ;  /* 0x0000000000017941 */ /* 0x000fea0003800000 */
.L_x_240:
        /* <DEDUP_REMOVED lines=12> */
.L_x_243:
[----:B------:R-:W-:Y:S05]  /*95f0*/  BSYNC B1 ;  /* 0x0000000000017941 */ /* 0x000fea0003800000 */
.L_x_242:
        /* <DEDUP_REMOVED lines=8> */
.L_x_245:
[----:B------:R-:W-:Y:S05]  /*9680*/  BSYNC B1 ;  /* 0x0000000000017941 */ /* 0x000fea0003800000 */
.L_x_244:
        /* <DEDUP_REMOVED lines=8> */
.L_x_247:
[----:B------:R-:W-:Y:S05]  /*9710*/  BSYNC B1 ;  /* 0x0000000000017941 */ /* 0x000fea0003800000 */
.L_x_246:
        /* <DEDUP_REMOVED lines=8> */
.L_x_249:
[----:B------:R-:W-:Y:S05]  /*97a0*/  BSYNC B1 ;  /* 0x0000000000017941 */ /* 0x000fea0003800000 */
.L_x_248:
        /* <DEDUP_REMOVED lines=12> */
.L_x_251:
[----:B------:R-:W-:Y:S05]  /*9870*/  BSYNC B1 ;  /* 0x0000000000017941 */ /* 0x000fea0003800000 */
.L_x_250:
        /* <DEDUP_REMOVED lines=8> */
.L_x_253:
[----:B------:R-:W-:Y:S05]  /*9900*/  BSYNC B1 ;  /* 0x0000000000017941 */ /* 0x000fea0003800000 */
.L_x_252:
        /* <DEDUP_REMOVED lines=8> */
.L_x_255:
[----:B------:R-:W-:Y:S05]  /*9990*/  BSYNC B1 ;  /* 0x0000000000017941 */ /* 0x000fea0003800000 */
.L_x_254:
        /* <DEDUP_REMOVED lines=8> */
.L_x_257:
[----:B------:R-:W-:Y:S05]  /*9a20*/  BSYNC B1 ;  /* 0x0000000000017941 */ /* 0x000fea0003800000 */
.L_x_256:
        /* <DEDUP_REMOVED lines=12> */
.L_x_259:
[----:B------:R-:W-:Y:S05]  /*9af0*/  BSYNC B1 ;  /* 0x0000000000017941 */ /* 0x000fea0003800000 */
.L_x_258:
        /* <DEDUP_REMOVED lines=8> */
.L_x_261:
[----:B------:R-:W-:Y:S05]  /*9b80*/  BSYNC B1 ;  /* 0x0000000000017941 */ /* 0x000fea0003800000 */
.L_x_260:
        /* <DEDUP_REMOVED lines=8> */
.L_x_263:
[----:B------:R-:W-:Y:S05]  /*9c10*/  BSYNC B1 ;  /* 0x0000000000017941 */ /* 0x000fea0003800000 */
.L_x_262:
        /* <DEDUP_REMOVED lines=8> */
.L_x_265:
[----:B------:R-:W-:Y:S05]  /*9ca0*/  BSYNC B1 ;  /* 0x0000000000017941 */ /* 0x000fea0003800000 */
.L_x_264:
        /* <DEDUP_REMOVED lines=12> */
.L_x_267:
[----:B------:R-:W-:Y:S05]  /*9d70*/  BSYNC B1 ;  /* 0x0000000000017941 */ /* 0x000fea0003800000 */
.L_x_266:
        /* <DEDUP_REMOVED lines=8> */
.L_x_269:
[----:B------:R-:W-:Y:S05]  /*9e00*/  BSYNC B1 ;  /* 0x0000000000017941 */ /* 0x000fea0003800000 */
.L_x_268:
        /* <DEDUP_REMOVED lines=8> */
.L_x_271:
[----:B------:R-:W-:Y:S05]  /*9e90*/  BSYNC B1 ;  /* 0x0000000000017941 */ /* 0x000fea0003800000 */
.L_x_270:
        /* <DEDUP_REMOVED lines=8> */
.L_x_273:
[----:B------:R-:W-:Y:S05]  /*9f20*/  BSYNC B1 ;  /* 0x0000000000017941 */ /* 0x000fea0003800000 */
.L_x_272:
        /* <DEDUP_REMOVED lines=12> */
.L_x_275:
[----:B------:R-:W-:Y:S05]  /*9ff0*/  BSYNC B1 ;  /* 0x0000000000017941 */ /* 0x000fea0003800000 */
.L_x_274:
        /* <DEDUP_REMOVED lines=8> */
.L_x_277:
[----:B------:R-:W-:Y:S05]  /*a080*/  BSYNC B1 ;  /* 0x0000000000017941 */ /* 0x000fea0003800000 */
.L_x_276:
        /* <DEDUP_REMOVED lines=8> */
.L_x_279:
[----:B------:R-:W-:Y:S05]  /*a110*/  BSYNC B1 ;  /* 0x0000000000017941 */ /* 0x000fea0003800000 */
.L_x_278:
        /* <DEDUP_REMOVED lines=8> */
.L_x_281:
[----:B------:R-:W-:Y:S05]  /*a1a0*/  BSYNC B1 ;  /* 0x0000000000017941 */ /* 0x000fea0003800000 */
.L_x_280:
[----:B-1----:R-:W2:Y:S01]  /*a1b0*/  LDL.LU R3, [R1+0x1e8] ;  /* 0x0001e80001037983 */ /* 0x002ea20000300800 */
[----:B------:R-:W-:Y:S01]  /*a1c0*/  ISETP.LT.OR P3, PT, R0, 0xf2, !P0 ;  /* 0x000000f20000780c */ /* 0x000fe20004761670 */
[----:B------:R-:W-:Y:S01]  /*a1d0*/  BSSY B1, `(.L_x_282) ;  /* 0x000000b000017945 */ /* 0x000fe20003800000 */
[----:B------:R-:W-:Y:S02]  /*a1e0*/  IADD3 R161, P4, R160, 0x80, RZ ;  /* 0x00000080a0a17810 */ /* 0x000fe40007f9e0ff */
[----:B------:R-:W-:Y:S01]  /*a1f0*/  ISETP.LT.OR P5, PT, R0, 0xf9, !P0 ;  /* 0x000000f90000780c */ /* 0x000fe200047a1670 */
[----:B--2---:R-:W-:-:S05]  /*a200*/  @!P2 IMAD R3, R3, R17, R2 ;  /* 0x000000110303a224 */ /* 0x004fca00078e0202 */
[----:B------:R1:W-:Y:S01]  /*a210*/  @!P2 STG.E.U8 desc[UR36][R10.64+0xf0], R3 ;  /* 0x0000f0030a00a986 */ /* 0x0003e2000c101124 */
[C---:B------:R-:W-:Y:S02]  /*a220*/  ISETP.LT.OR P2, PT, R0.reuse, 0xf9, !P1 ;  /* 0x000000f90000780c */ /* 0x040fe40004f41670 */
[----:B------:R-:W-:Y:S01]  /*a230*/  ISETP.LT.OR P1, PT, R0, 0xfa, !P1 ;  /* 0x000000fa0000780c */ /* 0x000fe20004f21670 */
[----:B------:R-:W-:-:S12]  /*a240*/  @P3 BRA `(.L_x_283) ;  /* 0x00000000000c3947 */ /* 0x000fd80003800000 */
[----:B------:R-:W1:Y:S02]  /*a250*/  LDG.E.U8 R16, desc[UR36][R12.64+0xf1] ;  /* 0x0000f1240c107981 */ /* 0x000e64000c1e1100 */
[----:B-1----:R-:W-:-:S05]  /*a260*/  PRMT R3, R16, 0x8880, RZ ;  /* 0x0000888010037816 */ /* 0x002fca00000000ff */
[----:B------:R-:W-:-:S07]  /*a270*/  IMAD R2, R3, R18, RZ ;  /* 0x0000001203027224 */ /* 0x000fce00078e02ff */
.L_x_283:
[----:B------:R-:W-:Y:S05]  /*a280*/  BSYNC B1 ;  /* 0x0000000000017941 */ /* 0x000fea0003800000 */
.L_x_282:
        /* <DEDUP_REMOVED lines=8> */
.L_x_285:
[----:B------:R-:W-:Y:S05]  /*a310*/  BSYNC B1 ;  /* 0x0000000000017941 */ /* 0x000fea0003800000 */
.L_x_284:
        /* <DEDUP_REMOVED lines=8> */
.L_x_287:
[----:B------:R-:W-:Y:S05]  /*a3a0*/  BSYNC B1 ;  /* 0x0000000000017941 */ /* 0x000fea0003800000 */
.L_x_286:
[----:B-1----:R-:W2:Y:S01]  /*a3b0*/  LDL.LU R3, [R1+0x1f4] ;  /* 0x0001f40001037983 */ /* 0x002ea20000300800 */
[----:B0-----:R-:W-:Y:S01]  /*a3c0*/  IMAD.X R15, RZ, RZ, UR9, P4 ;  /* 0x00000009ff0f7e24 */ /* 0x001fe2000a0e06ff */
[----:B------:R-:W-:Y:S01]  /*a3d0*/  BSSY B1, `(.L_x_288) ;  /* 0x0000009000017945 */ /* 0x000fe20003800000 */
[----:B------:R-:W-:Y:S02]  /*a3e0*/  ISETP.LT.OR P0, PT, R0, 0xfa, !P0 ;  /* 0x000000fa0000780c */ /* 0x000fe40004701670 */
[----:B------:R-:W-:Y:S02]  /*a3f0*/  IMAD R14, R15, R20, RZ ;  /* 0x000000140f0e7224 */ /* 0x000fe400078e02ff */
[----:B--2---:R-:W-:-:S05]  /*a400*/  @!P1 IMAD R3, R3, R17, R2 ;  /* 0x0000001103039224 */ /* 0x004fca00078e0202 */
[----:B------:R0:W-:Y:S01]  /*a410*/  @!P1 STG.E.U8 desc[UR36][R4.64+0xf9], R3 ;  /* 0x0000f90304009986 */ /* 0x0001e2000c101124 */
[----:B------:R-:W-:Y:S05]  /*a420*/  @P5 BRA `(.L_x_289) ;  /* 0x00000000000c5947 */ /* 0x000fea0003800000 */
[----:B------:R-:W0:Y:S02]  /*a430*/  LDG.E.U8 R16, desc[UR36][R12.64+0xf8] ;  /* 0x0000f8240c107981 */ /* 0x000e24000c1e1100 */
[----:B0-----:R-:W-:-:S05]  /*a440*/  PRMT R3, R16, 0x8880, RZ ;  /* 0x0000888010037816 */ /* 0x001fca00000000ff */
[----:B------:R-:W-:-:S07]  /*a450*/  IMAD R2, R3, R18, RZ ;  /* 0x0000001203027224 */ /* 0x000fce00078e02ff */
.L_x_289:
[----:B------:R-:W-:Y:S05]  /*a460*/  BSYNC B1 ;  /* 0x0000000000017941 */ /* 0x000fea0003800000 */
.L_x_288:
[----:B0-----:R-:W2:Y:S01]  /*a470*/  LDL.LU R3, [R1+0x1f8] ;  /* 0x0001f80001037983 */ /* 0x001ea20000300800 */
[----:B------:R-:W-:Y:S01]  /*a480*/  BSSY B1, `(.L_x_290) ;  /* 0x000000a000017945 */ /* 0x000fe20003800000 */
[C---:B------:R-:W-:Y:S02]  /*a490*/  IMAD R15, R161.reuse, R21, R14 ;  /* 0x00000015a10f7224 */ /* 0x040fe400078e020e */
[----:B------:R-:W-:-:S04]  /*a4a0*/  IMAD.WIDE.U32 R158, R161, R20, R158 ;  /* 0x00000014a19e7225 */ /* 0x000fc800078e009e */
[----:B------:R-:W-:-:S04]  /*a4b0*/  IMAD.WIDE.U32 R20, R161, R20, R152 ;  /* 0x00000014a1147225 */ /* 0x000fc800078e0098 */
[----:B--2---:R-:W-:-:S05]  /*a4c0*/  @!P5 IMAD R3, R3, R17, R2 ;  /* 0x000000110303d224 */ /* 0x004fca00078e0202 */
[----:B------:R0:W-:Y:S01]  /*a4d0*/  @!P5 STG.E.U8 desc[UR36][R10.64+0xf8], R3 ;  /* 0x0000f8030a00d986 */ /* 0x0001e2000c101124 */
[----:B------:R-:W-:Y:S05]  /*a4e0*/  @P0 BRA `(.L_x_291) ;  /* 0x00000000000c0947 */ /* 0x000fea0003800000 */
[----:B------:R-:W0:Y:S02]  /*a4f0*/  LDG.E.U8 R16, desc[UR36][R12.64+0xf9] ;  /* 0x0000f9240c107981 */ /* 0x000e24000c1e1100 */
[----:B0-----:R-:W-:-:S05]  /*a500*/  PRMT R3, R16, 0x8880, RZ ;  /* 0x0000888010037816 */ /* 0x001fca00000000ff */
[----:B------:R-:W-:-:S07]  /*a510*/  IMAD R2, R3, R18, RZ ;  /* 0x0000001203027224 */ /* 0x000fce00078e02ff */
.L_x_291:
[----:B------:R-:W-:Y:S05]  /*a520*/  BSYNC B1 ;  /* 0x0000000000017941 */ /* 0x000fea0003800000 */
.L_x_290:
[----:B0-----:R-:W2:Y:S01]  /*a530*/  LDL.LU R3, [R1+0x1fc] ;  /* 0x0001fc0001037983 */ /* 0x001ea20000300800 */
[----:B------:R-:W-:Y:S01]  /*a540*/  ISETP.GE.AND P2, PT, R154, 0x81, PT ;  /* 0x000000819a00780c */ /* 0x000fe20003f46270 */
[----:B------:R-:W-:Y:S01]  /*a550*/  BSSY B1, `(.L_x_292) ;  /* 0x000000d000017945 */ /* 0x000fe20003800000 */
[-C--:B------:R-:W-:Y:S02]  /*a560*/  IADD3 R4, P5, R20, R22.reuse, RZ ;  /* 0x0000001614047210 */ /* 0x080fe40007fbe0ff */
[----:B------:R-:W-:Y:S02]  /*a570*/  ISETP.GE.AND P1, PT, R154, 0x89, PT ;  /* 0x000000899a00780c */ /* 0x000fe40003f26270 */
[----:B------:R-:W-:Y:S02]  /*a580*/  IADD3.X R5, R23, R21, R15, P5, !PT ;  /* 0x0000001517057210 */ /* 0x000fe40002ffe40f */
[----:B------:R-:W-:Y:S02]  /*a590*/  IADD3 R22, P4, P3, R156, R22, R158 ;  /* 0x000000169c167210 */ /* 0x000fe40007b9e09e */
[----:B------:R-:W-:Y:S01]  /*a5a0*/  ISETP.LT.OR P5, PT, R0, 0x2, !P2 ;  /* 0x000000020000780c */ /* 0x000fe200057a1670 */
[----:B--2---:R-:W-:-:S05]  /*a5b0*/  @!P0 IMAD R3, R3, R17, R2 ;  /* 0x0000001103038224 */ /* 0x004fca00078e0202 */
[----:B------:R0:W-:Y:S01]  /*a5c0*/  @!P0 STG.E.U8 desc[UR36][R10.64+0xf9], R3 ;  /* 0x0000f9030a008986 */ /* 0x0001e2000c101124 */
[----:B------:R-:W-:-:S13]  /*a5d0*/  ISETP.LT.OR P0, PT, R0, 0x1, !P2 ;  /* 0x000000010000780c */ /* 0x000fda0005701670 */
[----:B0-----:R-:W-:Y:S05]  /*a5e0*/  @P0 BRA `(.L_x_293) ;  /* 0x00000000000c0947 */ /* 0x001fea0003800000 */
[----:B------:R-:W2:Y:S02]  /*a5f0*/  LDG.E.U8 R16, desc[UR36][R4.64] ;  /* 0x0000002404107981 */ /* 0x000ea4000c1e1100 */
[----:B--2---:R-:W-:-:S05]  /*a600*/  PRMT R3, R16, 0x8880, RZ ;  /* 0x0000888010037816 */ /* 0x004fca00000000ff */
[----:B------:R-:W-:-:S07]  /*a610*/  IMAD R2, R3, R18, RZ ;  /* 0x0000001203027224 */ /* 0x000fce00078e02ff */
.L_x_293:
[----:B------:R-:W-:Y:S05]  /*a620*/  BSYNC B1 ;  /* 0x0000000000017941 */ /* 0x000fea0003800000 */
.L_x_292:
[----:B------:R-:W-:Y:S01]  /*a630*/  @!P0 IMAD R3, R24, R17, R2 ;  /* 0x0000001118038224 */ /* 0x000fe200078e0202 */
[----:B------:R-:W-:Y:S01]  /*a640*/  BSSY B1, `(.L_x_294) ;  /* 0x0000007000017945 */ /* 0x000fe20003800000 */
[----:B------:R-:W-:-:S03]  /*a650*/  IADD3 R158, R15, R159, RZ ;  /* 0x0000009f0f9e7210 */ /* 0x000fc60007ffe0ff */
[----:B------:R0:W-:Y:S01]  /*a660*/  @!P0 STG.E.U8 desc[UR36][R6.64], R3 ;  /* 0x0000000306008986 */ /* 0x0001e2000c101124 */
[----:B------:R-:W-:Y:S05]  /*a670*/  @P5 BRA `(.L_x_295) ;  /* 0x00000000000c5947 */ /* 0x000fea0003800000 */
[----:B------:R-:W0:Y:S02]  /*a680*/  LDG.E.U8 R16, desc[UR36][R4.64+0x1] ;  /* 0x0000012404107981 */ /* 0x000e24000c1e1100 */
[----:B0-----:R-:W-:-:S05]  /*a690*/  PRMT R3, R16, 0x8880, RZ ;  /* 0x0000888010037816 */ /* 0x001fca00000000ff */
[----:B------:R-:W-:-:S07]  /*a6a0*/  IMAD R2, R3, R18, RZ ;  /* 0x0000001203027224 */ /* 0x000fce00078e02ff */
.L_x_295:
[----:B------:R-:W-:Y:S05]  /*a6b0*/  BSYNC B1 ;  /* 0x0000000000017941 */ /* 0x000fea0003800000 */
.L_x_294:
[C---:B------:R-:W-:Y:S01]  /*a6c0*/  ISETP.LT.OR P0, PT, R0.reuse, 0x1, !P1 ;  /* 0x000000010000780c */ /* 0x040fe20004f01670 */
[----:B------:R-:W-:Y:S01]  /*a6d0*/  @!P5 IMAD R25, R25, R17, R2 ;  /* 0x000000111919d224 */ /* 0x000fe200078e0202 */
[----:B------:R-:W-:Y:S01]  /*a6e0*/  BSSY B1, `(.L_x_296) ;  /* 0x000000a000017945 */ /* 0x000fe20003800000 */
[----:B------:R-:W-:Y:S02]  /*a6f0*/  IADD3.X R23, R153, R23, R158, P4, P3 ;  /* 0x0000001799177210 */ /* 0x000fe400027e649e */
[C---:B------:R-:W-:Y:S01]  /*a700*/  ISETP.LT.OR P4, PT, R0.reuse, 0x2, !P1 ;  /* 0x000000020000780c */ /* 0x040fe20004f81670 */
[----:B------:R1:W-:Y:S01]  /*a710*/  @!P5 STG.E.U8 desc[UR36][R6.64+0x1], R25 ;  /* 0x000001190600d986 */ /* 0x0003e2000c101124 */
[C---:B------:R-:W-:Y:S02]  /*a720*/  ISETP.LT.OR P5, PT, R0.reuse, 0x9, !P2 ;  /* 0x000000090000780c */ /* 0x040fe400057a1670 */
[----:B------:R-:W-:-:S04]  /*a730*/  ISETP.LT.OR P3, PT, R0, 0xa, !P2 ;  /* 0x0000000a0000780c */ /* 0x000fc80005761670 */
[----:B------:R-:W-:Y:S09]  /*a740*/  @P0 BRA `(.L_x_297) ;  /* 0x00000000000c0947 */ /* 0x000ff20003800000 */
[----:B------:R-:W0:Y:S02]  /*a750*/  LDG.E.U8 R16, desc[UR36][R22.64] ;  /* 0x0000002416107981 */ /* 0x000e24000c1e1100 */
[----:B0-----:R-:W-:-:S05]  /*a760*/  PRMT R3, R16, 0x8880, RZ ;  /* 0x0000888010037816 */ /* 0x001fca00000000ff */
[----:B------:R-:W-:-:S07]  /*a770*/  IMAD R2, R3, R18, RZ ;  /* 0x0000001203027224 */ /* 0x000fce00078e02ff */
.L_x_297:
[----:B------:R-:W-:Y:S05]  /*a780*/  BSYNC B1 ;  /* 0x0000000000017941 */ /* 0x000fea0003800000 */
.L_x_296:
[----:B0-----:R-:W-:Y:S01]  /*a790*/  @!P0 IMAD R3, R26, R17, R2 ;  /* 0x000000111a038224 */ /* 0x001fe200078e0202 */
[----:B------:R-:W-:Y:S04]  /*a7a0*/  BSSY B1, `(.L_x_298) ;  /* 0x0000006000017945 */ /* 0x000fe80003800000 */
[----:B------:R0:W-:Y:S01]  /*a7b0*/  @!P0 STG.E.U8 desc[UR36][R8.64], R3 ;  /* 0x0000000308008986 */ /* 0x0001e2000c101124 */
[----:B------:R-:W-:Y:S05]  /*a7c0*/  @P4 BRA `(.L_x_299) ;  /* 0x00000000000c4947 */ /* 0x000fea0003800000 */
[----:B------:R-:W0:Y:S02]  /*a7d0*/  LDG.E.U8 R16, desc[UR36][R22.64+0x1] ;  /* 0x0000012416107981 */ /* 0x000e24000c1e1100 */
[----:B0-----:R-:W-:-:S05]  /*a7e0*/  PRMT R3, R16, 0x8880, RZ ;  /* 0x0000888010037816 */ /* 0x001fca00000000ff */
[----:B------:R-:W-:-:S07]  /*a7f0*/  IMAD R2, R3, R18, RZ ;  /* 0x0000001203027224 */ /* 0x000fce00078e02ff */
.L_x_299:
[----:B------:R-:W-:Y:S05]  /*a800*/  BSYNC B1 ;  /* 0x0000000000017941 */ /* 0x000fea0003800000 */
.L_x_298:
[----:B------:R-:W-:Y:S01]  /*a810*/  @!P4 IMAD R27, R27, R17, R2 ;  /* 0x000000111b1bc224 */ /* 0x000fe200078e0202 */
[----:B------:R-:W-:Y:S04]  /*a820*/  BSSY B1, `(.L_x_300) ;  /* 0x0000006000017945 */ /* 0x000fe80003800000 */
[----:B------:R2:W-:Y:S01]  /*a830*/  @!P4 STG.E.U8 desc[UR36][R8.64+0x1], R27 ;  /* 0x0000011b0800c986 */ /* 0x0005e2000c101124 */
[----:B------:R-:W-:Y:S05]  /*a840*/  @P5 BRA `(.L_x_301) ;  /* 0x00000000000c5947 */ /* 0x000fea0003800000 */
[----:B------:R-:W0:Y:S02]  /*a850*/  LDG.E.U8 R16, desc[UR36][R4.64+0x8] ;  /* 0x0000082404107981 */ /* 0x000e24000c1e1100 */
[----:B0-----:R-:W-:-:S05]  /*a860*/  PRMT R3, R16, 0x8880, RZ ;  /* 0x0000888010037816 */ /* 0x001fca00000000ff */
[----:B------:R-:W-:-:S07]  /*a870*/  IMAD R2, R3, R18, RZ ;  /* 0x0000001203027224 */ /* 0x000fce00078e02ff */
.L_x_301:
[----:B------:R-:W-:Y:S05]  /*a880*/  BSYNC B1 ;  /* 0x0000000000017941 */ /* 0x000fea0003800000 */
.L_x_300:
[----:B0-----:R-:W-:Y:S01]  /*a890*/  @!P5 IMAD R3, R28, R17, R2 ;  /* 0x000000111c03d224 */ /* 0x001fe200078e0202 */
[----:B------:R-:W-:Y:S04]  /*a8a0*/  BSSY B1, `(.L_x_302) ;  /* 0x0000006000017945 */ /* 0x000fe80003800000 */
[----:B------:R0:W-:Y:S01]  /*a8b0*/  @!P5 STG.E.U8 desc[UR36][R6.64+0x8], R3 ;  /* 0x000008030600d986 */ /* 0x0001e2000c101124 */
[----:B------:R-:W-:Y:S05]  /*a8c0*/  @P3 BRA `(.L_x_303) ;  /* 0x00000000000c3947 */ /* 0x000fea0003800000 */
[----:B------:R-:W0:Y:S02]  /*a8d0*/  LDG.E.U8 R16, desc[UR36][R4.64+0x9] ;  /* 0x0000092404107981 */ /* 0x000e24000c1e1100 */
[----:B0-----:R-:W-:-:S05]  /*a8e0*/  PRMT R3, R16, 0x8880, RZ ;  /* 0x0000888010037816 */ /* 0x001fca00000000ff */
[----:B------:R-:W-:-:S07]  /*a8f0*/  IMAD R2, R3, R18, RZ ;  /* 0x0000001203027224 */ /* 0x000fce00078e02ff */
.L_x_303:
[----:B------:R-:W-:Y:S05]  /*a900*/  BSYNC B1 ;  /* 0x0000000000017941 */ /* 0x000fea0003800000 */
.L_x_302:
[C---:B------:R-:W-:Y:S01]  /*a910*/  ISETP.LT.OR P5, PT, R0.reuse, 0x9, !P1 ;  /* 0x000000090000780c */ /* 0x040fe20004fa1670 */
[----:B------:R-:W-:Y:S01]  /*a920*/  @!P3 IMAD R29, R29, R17, R2 ;  /* 0x000000111d1db224 */ /* 0x000fe200078e0202 */
[----:B------:R-:W-:Y:S01]  /*a930*/  BSSY B1, `(.L_x_304) ;  /* 0x0000009000017945 */ /* 0x000fe20003800000 */
[C---:B------:R-:W-:Y:S02]  /*a940*/  ISETP.LT.OR P4, PT, R0.reuse, 0xa, !P1 ;  /* 0x0000000a0000780c */ /* 0x040fe40004f81670 */
[C---:B------:R-:W-:Y:S01]  /*a950*/  ISETP.LT.OR P0, PT, R0.reuse, 0x12, !P2 ;  /* 0x000000120000780c */ /* 0x040fe20005701670 */
[----:B------:R3:W-:Y:S01]  /*a960*/  @!P3 STG.E.U8 desc[UR36][R6.64+0x9], R29 ;  /* 0x0000091d0600b986 */ /* 0x0007e2000c101124 */
[----:B------:R-:W-:-:S06]  /*a970*/  ISETP.LT.OR P3, PT, R0, 0x11, !P2 ;  /* 0x000000110000780c */ /* 0x000fcc0005761670 */
[----:B------:R-:W-:Y:S07]  /*a980*/  @P5 BRA `(.L_x_305) ;  /* 0x00000000000c5947 */ /* 0x000fee0003800000 */
[----:B------:R-:W0:Y:S02]  /*a990*/  LDG.E.U8 R16, desc[UR36][R22.64+0x8] ;  /* 0x0000082416107981 */ /* 0x000e24000c1e1100 */
[----:B0-----:R-:W-:-:S05]  /*a9a0*/  PRMT R3, R16, 0x8880, RZ ;  /* 0x0000888010037816 */ /* 0x001fca00000000ff */
[----:B------:R-:W-:-:S07]  /*a9b0*/  IMAD R2, R3, R18, RZ ;  /* 0x0000001203027224 */ /* 0x000fce00078e02ff */
.L_x_305:
[----:B------:R-:W-:Y:S05]  /*a9c0*/  BSYNC B1 ;  /* 0x0000000000017941 */ /* 0x000fea0003800000 */
.L_x_304:
[----:B0-----:R-:W-:Y:S01]  /*a9d0*/  @!P5 IMAD R3, R30, R17, R2 ;  /* 0x000000111e03d224 */ /* 0x001fe200078e0202 */
[----:B------:R-:W-:Y:S04]  /*a9e0*/  BSSY B1, `(.L_x_306) ;  /* 0x0000006000017945 */ /* 0x000fe80003800000 */
[----:B------:R0:W-:Y:S01]  /*a9f0*/  @!P5 STG.E.U8 desc[UR36][R8.64+0x8], R3 ;  /* 0x000008030800d986 */ /* 0x0001e2000c101124 */
[----:B------:R-:W-:Y:S05]  /*aa00*/  @P4 BRA `(.L_x_307) ;  /* 0x00000000000c4947 */ /* 0x000fea0003800000 */
[----:B------:R-:W0:Y:S02]  /*aa10*/  LDG.E.U8 R16, desc[UR36][R22.64+0x9] ;  /* 0x0000092416107981 */ /* 0x000e24000c1e1100 */
[----:B0-----:R-:W-:-:S05]  /*aa20*/  PRMT R3, R16, 0x8880, RZ ;  /* 0x0000888010037816 */ /* 0x001fca00000000ff */
[----:B------:R-:W-:-:S07]  /*aa30*/  IMAD R2, R3, R18, RZ ;  /* 0x0000001203027224 */ /* 0x000fce00078e02ff */
.L_x_307:
[----:B------:R-:W-:Y:S05]  /*aa40*/  BSYNC B1 ;  /* 0x0000000000017941 */ /* 0x000fea0003800000 */
.L_x_306:
[----:B------:R-:W-:Y:S01]  /*aa50*/  @!P4 IMAD R31, R31, R17, R2 ;  /* 0x000000111f1fc224 */ /* 0x000fe200078e0202 */
[----:B------:R-:W-:Y:S04]  /*aa60*/  BSSY B1, `(.L_x_308) ;  /* 0x0000006000017945 */ /* 0x000fe80003800000 */
[----:B------:R4:W-:Y:S01]  /*aa70*/  @!P4 STG.E.U8 desc[UR36][R8.64+0x9], R31 ;  /* 0x0000091f0800c986 */ /* 0x0009e2000c101124 */
[----:B------:R-:W-:Y:S05]  /*aa80*/  @P3 BRA `(.L_x_309) ;  /* 0x00000000000c3947 */ /* 0x000fea0003800000 */
[----:B------:R-:W0:Y:S02]  /*aa90*/  LDG.E.U8 R16, desc[UR36][R4.64+0x10] ;  /* 0x0000102404107981 */ /* 0x000e24000c1e1100 */
[----:B0-----:R-:W-:-:S05]  /*aaa0*/  PRMT R3, R16, 0x8880, RZ ;  /* 0x0000888010037816 */ /* 0x001fca00000000ff */
[----:B------:R-:W-:-:S07]  /*aab0*/  IMAD R2, R3, R18, RZ ;  /* 0x0000001203027224 */ /* 0x000fce00078e02ff */
.L_x_309:
[----:B------:R-:W-:Y:S05]  /*aac0*/  BSYNC B1 ;  /* 0x0000000000017941 */ /* 0x000fea0003800000 */
.L_x_308:
[----:B0-----:R-:W-:Y:S01]  /*aad0*/  @!P3 IMAD R3, R32, R17, R2 ;  /* 0x000000112003b224 */ /* 0x001fe200078e0202 */
[----:B------:R-:W-:Y:S04]  /*aae0*/  BSSY B1, `(.L_x_310) ;  /* 0x0000006000017945 */ /* 0x000fe80003800000 */
[----:B------:R0:W-:Y:S01]  /*aaf0*/  @!P3 STG.E.U8 desc[UR36][R6.64+0x10], R3 ;  /* 0x000010030600b986 */ /* 0x0001e2000c101124 */
[----:B------:R-:W-:Y:S05]  /*ab00*/  @P0 BRA `(.L_x_311) ;  /* 0x00000000000c0947 */ /* 0x000fea0003800000 */
[----:B------:R-:W0:Y:S02]  /*ab10*/  LDG.E.U8 R16, desc[UR36][R4.64+0x11] ;  /* 0x0000112404107981 */ /* 0x000e24000c1e1100 */
[----:B0-----:R-:W-:-:S05]  /*ab20*/  PRMT R3, R16, 0x8880, RZ ;  /* 0x0000888010037816 */ /* 0x001fca00000000ff */
[----:B------:R-:W-:-:S07]  /*ab30*/  IMAD R2, R3, R18, RZ ;  /* 0x0000001203027224 */ /* 0x000fce00078e02ff */
.L_x_311:
[----:B------:R-:W-:Y:S05]  /*ab40*/  BSYNC B1 ;  /* 0x0000000000017941 */ /* 0x000fea0003800000 */
.L_x_310:
        /* <DEDUP_REMOVED lines=11> */
.L_x_313:
[----:B------:R-:W-:Y:S05]  /*ac00*/  BSYNC B1 ;  /* 0x0000000000017941 */ /* 0x000fea0003800000 */
.L_x_312:
[----:B0-----:R-:W-:Y:S01]  /*ac10*/  @!P4 IMAD R3, R34, R17, R2 ;  /* 0x000000112203c224 */ /* 0x001fe200078e0202 */
[----:B------:R-:W-:Y:S04]  /*ac20*/  BSSY B1, `(.L_x_314) ;  /* 0x0000006000017945 */ /* 0x000fe80003800000 */
[----:B------:R0:W-:Y:S01]  /*ac30*/  @!P4 STG.E.U8 desc[UR36][R8.64+0x10], R3 ;  /* 0x000010030800c986 */ /* 0x0001e2000c101124 */
[----:B------:R-:W-:Y:S05]  /*ac40*/  @P3 BRA `(.L_x_315) ;  /* 0x00000000000c3947 */ /* 0x000fea0003800000 */
[----:B------:R-:W0:Y:S02]  /*ac50*/  LDG.E.U8 R16, desc[UR36][R22.64+0x11] ;  /* 0x0000112416107981 */ /* 0x000e24000c1e1100 */
[----:B0-----:R-:W-:-:S05]  /*ac60*/  PRMT R3, R16, 0x8880, RZ ;  /* 0x0000888010037816 */ /* 0x001fca00000000ff */
[----:B------:R-:W-:-:S07]  /*ac70*/  IMAD R2, R3, R18, RZ ;  /* 0x0000001203027224 */ /* 0x000fce00078e02ff */
.L_x_315:
[----:B------:R-:W-:Y:S05]  /*ac80*/  BSYNC B1 ;  /* 0x0000000000017941 */ /* 0x000fea0003800000 */
.L_x_314:
[----:B------:R-:W-:Y:S01]  /*ac90*/  @!P3 IMAD R35, R35, R17, R2 ;  /* 0x000000112323b224 */ /* 0x000fe200078e0202 */
[----:B------:R-:W-:Y:S04]  /*aca0*/  BSSY B1, `(.L_x_316) ;  /* 0x0000006000017945 */ /* 0x000fe80003800000 */
[----:B------:R0:W-:Y:S01]  /*acb0*/  @!P3 STG.E.U8 desc[UR36][R8.64+0x11], R35 ;  /* 0x000011230800b986 */ /* 0x0001e2000c101124 */
[----:B------:R-:W-:Y:S05]  /*acc0*/  @P5 BRA `(.L_x_317) ;  /* 0x00000000000c5947 */ /* 0x000fea0003800000 */
[----:B------:R-:W0:Y:S02]  /*acd0*/  LDG.E.U8 R16, desc[UR36][R4.64+0x18] ;  /* 0x0000182404107981 */ /* 0x000e24000c1e1100 */
[----:B0-----:R-:W-:-:S05]  /*ace0*/  PRMT R3, R16, 0x8880, RZ ;  /* 0x0000888010037816 */ /* 0x001fca00000000ff */
[----:B------:R-:W-:-:S07]  /*acf0*/  IMAD R2, R3, R18, RZ ;  /* 0x0000001203027224 */ /* 0x000fce00078e02ff */
.L_x_317:
[----:B------:R-:W-:Y:S05]  /*ad00*/  BSYNC B1 ;  /* 0x0000000000017941 */ /* 0x000fea0003800000 */
.L_x_316:
[----:B0-----:R-:W-:Y:S01]  /*ad10*/  @!P5 IMAD R3, R36, R17, R2 ;  /* 0x000000112403d224 */ /* 0x001fe200078e0202 */
[----:B------:R-:W-:Y:S04]  /*ad20*/  BSSY B1, `(.L_x_318) ;  /* 0x0000006000017945 */ /* 0x000fe80003800000 */
[----:B------:R0:W-:Y:S01]  /*ad30*/  @!P5 STG.E.U8 desc[UR36][R6.64+0x18], R3 ;  /* 0x000018030600d986 */ /* 0x0001e2000c101124 */
[----:B------:R-:W-:Y:S05]  /*ad40*/  @P0 BRA `(.L_x_319) ;  /* 0x00000000000c0947 */ /* 0x000fea0003800000 */
[----:B------:R-:W0:Y:S02]  /*ad50*/  LDG.E.U8 R16, desc[UR36][R4.64+0x19] ;  /* 0x0000192404107981 */ /* 0x000e24000c1e1100 */
[----:B0-----:R-:W-:-:S05]  /*ad60*/  PRMT R3, R16, 0x8880, RZ ;  /* 0x0000888010037816 */ /* 0x001fca00000000ff */
[----:B------:R-:W-:-:S07]  /*ad70*/  IMAD R2, R3, R18, RZ ;  /* 0x0000001203027224 */ /* 0x000fce00078e02ff */
.L_x_319:
[----:B------:R-:W-:Y:S05]  /*ad80*/  BSYNC B1 ;  /* 0x0000000000017941 */ /* 0x000fea0003800000 */
.L_x_318:
        /* <DEDUP_REMOVED lines=11> */
.L_x_321:
[----:B------:R-:W-:Y:S05]  /*ae40*/  BSYNC B1 ;  /* 0x0000000000017941 */ /* 0x000fea0003800000 */
.L_x_320:
[----:B0-----:R-:W-:Y:S01]  /*ae50*/  @!P4 IMAD R3, R38, R17, R2 ;  /* 0x000000112603c224 */ /* 0x001fe200078e0202 */
[----:B------:R-:W-:Y:S04]  /*ae60*/  BSSY B1, `(.L_x_322) ;  /* 0x0000006000017945 */ /* 0x000fe80003800000 */
[----:B------:R0:W-:Y:S01]  /*ae70*/  @!P4 STG.E.U8 desc[UR36][R8.64+0x18], R3 ;  /* 0x000018030800c986 */ /* 0x0001e2000c101124 */
[----:B------:R-:W-:Y:S05]  /*ae80*/  @P3 BRA `(.L_x_323) ;  /* 0x00000000000c3947 */ /* 0x000fea0003800000 */
[----:B------:R-:W0:Y:S02]  /*ae90*/  LDG.E.U8 R16, desc[UR36][R22.64+0x19] ;  /* 0x0000192416107981 */ /* 0x000e24000c1e1100 */
[----:B0-----:R-:W-:-:S05]  /*aea0*/  PRMT R3, R16, 0x8880, RZ ;  /* 0x0000888010037816 */ /* 0x001fca00000000ff */
[----:B------:R-:W-:-:S07]  /*aeb0*/  IMAD R2, R3, R18, RZ ;  /* 0x0000001203027224 */ /* 0x000fce00078e02ff */
.L_x_323:
[----:B------:R-:W-:Y:S05]  /*aec0*/  BSYNC B1 ;  /* 0x0000000000017941 */ /* 0x000fea0003800000 */
.L_x_322:
[----:B------:R-:W-:Y:S01]  /*aed0*/  @!P3 IMAD R39, R39, R17, R2 ;  /* 0x000000112727b224 */ /* 0x000fe200078e0202 */
[----:B------:R-:W-:Y:S04]  /*aee0*/  BSSY B1, `(.L_x_324) ;  /* 0x0000006000017945 */ /* 0x000fe80003800000 */
[----:B------:R0:W-:Y:S01]  /*aef0*/  @!P3 STG.E.U8 desc[UR36][R8.64+0x19], R39 ;  /* 0x000019270800b986 */ /* 0x0001e2000c101124 */
[----:B------:R-:W-:Y:S05]  /*af00*/  @P5 BRA `(.L_x_325) ;  /* 0x00000000000c5947 */ /* 0x000fea0003800000 */
[----:B------:R-:W0:Y:S02]  /*af10*/  LDG.E.U8 R16, desc[UR36][R4.64+0x20] ;  /* 0x0000202404107981 */ /* 0x000e24000c1e1100 */
[----:B0-----:R-:W-:-:S05]  /*af20*/  PRMT R3, R16, 0x8880, RZ ;  /* 0x0000888010037816 */ /* 0x001fca00000000ff */
[----:B------:R-:W-:-:S07]  /*af30*/  IMAD R2, R3, R18, RZ ;  /* 0x0000001203027224 */ /* 0x000fce00078e02ff */
.L_x_325:
[----:B------:R-:W-:Y:S05]  /*af40*/  BSYNC B1 ;  /* 0x0000000000017941 */ /* 0x000fea0003800000 */
.L_x_324:
[----:B0-----:R-:W-:Y:S01]  /*af50*/  @!P5 IMAD R3, R40, R17, R2 ;  /* 0x000000112803d224 */ /* 0x001fe200078e0202 */
[----:B------:R-:W-:Y:S04]  /*af60*/  BSSY B1, `(.L_x_326) ;  /* 0x0000006000017945 */ /* 0x000fe80003800000 */
[----:B------:R0:W-:Y:S01]  /*af70*/  @!P5 STG.E.U8 desc[UR36][R6.64+0x20], R3 ;  /* 0x000020030600d986 */ /* 0x0001e2000c101124 */
[----:B------:R-:W-:Y:S05]  /*af80*/  @P0 BRA `(.L_x_327) ;  /* 0x00000000000c0947 */ /* 0x000fea0003800000 */
[----:B------:R-:W0:Y:S02]  /*af90*/  LDG.E.U8 R16, desc[UR36][R4.64+0x21] ;  /* 0x0000212404107981 */ /* 0x000e24000c1e1100 */
[----:B0-----:R-:W-:-:S05]  /*afa0*/  PRMT R3, R16, 0x8880, RZ ;  /* 0x0000888010037816 */ /* 0x001fca00000000ff */
[----:B------:R-:W-:-:S07]  /*afb0*/  IMAD R2, R3, R18, RZ ;  /* 0x0000001203027224 */ /* 0x000fce00078e02ff */
.L_x_327:
[----:B------:R-:W-:Y:S05]  /*afc0*/  BSYNC B1 ;  /* 0x0000000000017941 */ /* 0x000fea0003800000 */
.L_x_326:
        /* <DEDUP_REMOVED lines=11> */
.L_x_329:
[----:B------:R-:W-:Y:S05]  /*b080*/  BSYNC B1 ;  /* 0x0000000000017941 */ /* 0x000fea0003800000 */
.L_x_328:
[----:B0-----:R-:W-:Y:S01]  /*b090*/  @!P4 IMAD R3, R42, R17, R2 ;  /* 0x000000112a03c224 */ /* 0x001fe200078e0202 */
[----:B------:R-:W-:Y:S04]  /*b0a0*/  BSSY B1, `(.L_x_330) ;  /* 0x0000006000017945 */ /* 0x000fe80003800000 */
[----:B------:R0:W-:Y:S01]  /*b0b0*/  @!P4 STG.E.U8 desc[UR36][R8.64+0x20], R3 ;  /* 0x000020030800c986 */ /* 0x0001e2000c101124 */
[----:B------:R-:W-:Y:S05]  /*b0c0*/  @P3 BRA `(.L_x_331) ;  /* 0x00000000000c3947 */ /* 0x000fea0003800000 */
[----:B------:R-:W0:Y:S02]  /*b0d0*/  LDG.E.U8 R16, desc[UR36][R22.64+0x21] ;  /* 0x0000212416107981 */ /* 0x000e24000c1e1100 */
[----:B0-----:R-:W-:-:S05]  /*b0e0*/  PRMT R3, R16, 0x8880, RZ ;  /* 0x0000888010037816 */ /* 0x001fca00000000ff */
[----:B------:R-:W-:-:S07]  /*b0f0*/  IMAD R2, R3, R18, RZ ;  /* 0x0000001203027224 */ /* 0x000fce00078e02ff */
.L_x_331:
[----:B------:R-:W-:Y:S05]  /*b100*/  BSYNC B1 ;  /* 0x0000000000017941 */ /* 0x000fea0003800000 */
.L_x_330:
[----:B------:R-:W-:Y:S01]  /*b110*/  @!P3 IMAD R43, R43, R17, R2 ;  /* 0x000000112b2bb224 */ /* 0x000fe200078e0202 */
[----:B------:R-:W-:Y:S04]  /*b120*/  BSSY B1, `(.L_x_332) ;  /* 0x0000006000017945 */ /* 0x000fe80003800000 */
[----:B------:R0:W-:Y:S01]  /*b130*/  @!P3 STG.E.U8 desc[UR36][R8.64+0x21], R43 ;  /* 0x0000212b0800b986 */ /* 0x0001e2000c101124 */
[----:B------:R-:W-:Y:S05]  /*b140*/  @P5 BRA `(.L_x_333) ;  /* 0x00000000000c5947 */ /* 0x000fea0003800000 */
[----:B------:R-:W0:Y:S02]  /*b150*/  LDG.E.U8 R16, desc[UR36][R4.64+0x28] ;  /* 0x0000282404107981 */ /* 0x000e24000c1e1100 */
[----:B0-----:R-:W-:-:S05]  /*b160*/  PRMT R3, R16, 0x8880, RZ ;  /* 0x0000888010037816 */ /* 0x001fca00000000ff */
[----:B------:R-:W-:-:S07]  /*b170*/  IMAD R2, R3, R18, RZ ;  /* 0x0000001203027224 */ /* 0x000fce00078e02ff */
.L_x_333:
[----:B------:R-:W-:Y:S05]  /*b180*/  BSYNC B1 ;  /* 0x0000000000017941 */ /* 0x000fea0003800000 */
.L_x_332:
[----:B0-----:R-:W-:Y:S01]  /*b190*/  @!P5 IMAD R3, R44, R17, R2 ;  /* 0x000000112c03d224 */ /* 0x001fe200078e0202 */
[----:B------:R-:W-:Y:S04]  /*b1a0*/  BSSY B1, `(.L_x_334) ;  /* 0x0000006000017945 */ /* 0x000fe80003800000 */
[----:B------:R0:W-:Y:S01]  /*b1b0*/  @!P5 STG.E.U8 desc[UR36][R6.64+0x28], R3 ;  /* 0x000028030600d986 */ /* 0x0001e2000c101124 */
[----:B------:R-:W-:Y:S05]  /*b1c0*/  @P0 BRA `(.L_x_335) ;  /* 0x00000000000c0947 */ /* 0x000fea0003800000 */
[----:B------:R-:W0:Y:S02]  /*b1d0*/  LDG.E.U8 R16, desc[UR36][R4.64+0x29] ;  /* 0x0000292404107981 */ /* 0x000e24000c1e1100 */
[----:B0-----:R-:W-:-:S05]  /*b1e0*/  PRMT R3, R16, 0x8880, RZ ;  /* 0x0000888010037816 */ /* 0x001fca00000000ff */
[----:B------:R-:W-:-:S07]  /*b1f0*/  IMAD R2, R3, R18, RZ ;  /* 0x0000001203027224 */ /* 0x000fce00078e02ff */
.L_x_335:
[----:B------:R-:W-:Y:S05]  /*b200*/  BSYNC B1 ;  /* 0x0000000000017941 */ /* 0x000fea0003800000 */
.L_x_334:
        /* <DEDUP_REMOVED lines=11> */
.L_x_337:
[----:B------:R-:W-:Y:S05]  /*b2c0*/  BSYNC B1 ;  /* 0x0000000000017941 */ /* 0x000fea0003800000 */
.L_x_336:
[----:B0-----:R-:W-:Y:S01]  /*b2d0*/  @!P4 IMAD R3, R46, R17, R2 ;  /* 0x000000112e03c224 */ /* 0x001fe200078e0202 */
[----:B------:R-:W-:Y:S04]  /*b2e0*/  BSSY B1, `(.L_x_338) ;  /* 0x0000006000017945 */ /* 0x000fe80003800000 */
[----:B------:R0:W-:Y:S01]  /*b2f0*/  @!P4 STG.E.U8 desc[UR36][R8.64+0x28], R3 ;  /* 0x000028030800c986 */ /* 0x0001e2000c101124 */
[----:B------:R-:W-:Y:S05]  /*b300*/  @P3 BRA `(.L_x_339) ;  /* 0x00000000000c3947 */ /* 0x000fea0003800000 */
[----:B------:R-:W0:Y:S02]  /*b310*/  LDG.E.U8 R16, desc[UR36][R22.64+0x29] ;  /* 0x0000292416107981 */ /* 0x000e24000c1e1100 */
[----:B0-----:R-:W-:-:S05]  /*b320*/  PRMT R3, R16, 0x8880, RZ ;  /* 0x0000888010037816 */ /* 0x001fca00000000ff */
[----:B------:R-:W-:-:S07]  /*b330*/  IMAD R2, R3, R18, RZ ;  /* 0x0000001203027224 */ /* 0x000fce00078e02ff */
.L_x_339:
[----:B------:R-:W-:Y:S05]  /*b340*/  BSYNC B1 ;  /* 0x0000000000017941 */ /* 0x000fea0003800000 */
.L_x_338:
[----:B------:R-:W-:Y:S01]  /*b350*/  @!P3 IMAD R47, R47, R17, R2 ;  /* 0x000000112f2fb224 */ /* 0x000fe200078e0202 */
[----:B------:R-:W-:Y:S04]  /*b360*/  BSSY B1, `(.L_x_340) ;  /* 0x0000006000017945 */ /* 0x000fe80003800000 */
[----:B------:R0:W-:Y:S01]  /*b370*/  @!P3 STG.E.U8 desc[UR36][R8.64+0x29], R47 ;  /* 0x0000292f0800b986 */ /* 0x0001e2000c101124 */
[----:B------:R-:W-:Y:S05]  /*b380*/  @P5 BRA `(.L_x_341) ;  /* 0x00000000000c5947 */ /* 0x000fea0003800000 */
[----:B------:R-:W0:Y:S02]  /*b390*/  LDG.E.U8 R16, desc[UR36][R4.64+0x30] ;  /* 0x0000302404107981 */ /* 0x000e24000c1e1100 */
[----:B0-----:R-:W-:-:S05]  /*b3a0*/  PRMT R3, R16, 0x8880, RZ ;  /* 0x0000888010037816 */ /* 0x001fca00000000ff */
[----:B------:R-:W-:-:S07]  /*b3b0*/  IMAD R2, R3, R18, RZ ;  /* 0x0000001203027224 */ /* 0x000fce00078e02ff */
.L_x_341:
[----:B------:R-:W-:Y:S05]  /*b3c0*/  BSYNC B1 ;  /* 0x0000000000017941 */ /* 0x000fea0003800000 */
.L_x_340:
[----:B0-----:R-:W-:Y:S01]  /*b3d0*/  @!P5 IMAD R3, R48, R17, R2 ;  /* 0x000000113003d224 */ /* 0x001fe200078e0202 */
[----:B------:R-:W-:Y:S04]  /*b3e0*/  BSSY B1, `(.L_x_342) ;  /* 0x0000006000017945 */ /* 0x000fe80003800000 */
[----:B------:R0:W-:Y:S01]  /*b3f0*/  @!P5 STG.E.U8 desc[UR36][R6.64+0x30], R3 ;  /* 0x000030030600d986 */ /* 0x0001e2000c101124 */
[----:B------:R-:W-:Y:S05]  /*b400*/  @P0 BRA `(.L_x_343) ;  /* 0x00000000000c0947 */ /* 0x000fea0003800000 */
[----:B------:R-:W0:Y:S02]  /*b410*/  LDG.E.U8 R16, desc[UR36][R4.64+0x31] ;  /* 0x0000312404107981 */ /* 0x000e24000c1e1100 */
[----:B0-----:R-:W-:-:S05]  /*b420*/  PRMT R3, R16, 0x8880, RZ ;  /* 0x0000888010037816 */ /* 0x001fca00000000ff */
[----:B------:R-:W-:-:S07]  /*b430*/  IMAD R2, R3, R18, RZ ;  /* 0x0000001203027224 */ /* 0x000fce00078e02ff */
.L_x_343:
[----:B------:R-:W-:Y:S05]  /*b440*/  BSYNC B1 ;  /* 0x0000000000017941 */ /* 0x000fea0003800000 */
.L_x_342:
        /* <DEDUP_REMOVED lines=11> */
.L_x_345:
[----:B------:R-:W-:Y:S05]  /*b500*/  BSYNC B1 ;  /* 0x0000000000017941 */ /* 0x000fea0003800000 */
.L_x_344:
[----:B0-----:R-:W-:Y:S01]  /*b510*/  @!P4 IMAD R3, R50, R17, R2 ;  /* 0x000000113203c224 */ /* 0x001fe200078e0202 */
[----:B------:R-:W-:Y:S04]  /*b520*/  BSSY B1, `(.L_x_346) ;  /* 0x0000006000017945 */ /* 0x000fe80003800000 */
[----:B------:R0:W-:Y:S01]  /*b530*/  @!P4 STG.E.U8 desc[UR36][R8.64+0x30], R3 ;  /* 0x000030030800c986 */ /* 0x0001e2000c101124 */
[----:B------:R-:W-:Y:S05]  /*b540*/  @P3 BRA `(.L_x_347) ;  /* 0x00000000000c3947 */ /* 0x000fea0003800000 */
[----:B------:R-:W0:Y:S02]  /*b550*/  LDG.E.U8 R16, desc[UR36][R22.64+0x31] ;  /* 0x0000312416107981 */ /* 0x000e24000c1e1100 */
[----:B0-----:R-:W-:-:S05]  /*b560*/  PRMT R3, R16, 0x8880, RZ ;  /* 0x0000888010037816 */ /* 0x001fca00000000ff */
[----:B------:R-:W-:-:S07]  /*b570*/  IMAD R2, R3, R18, RZ ;  /* 0x0000001203027224 */ /* 0x000fce00078e02ff */
.L_x_347:
[----:B------:R-:W-:Y:S05]  /*b580*/  BSYNC B1 ;  /* 0x0000000000017941 */ /* 0x000fea0003800000 */
.L_x_346:
[----:B------:R-:W-:Y:S01]  /*b590*/  @!P3 IMAD R51, R51, R17, R2 ;  /* 0x000000113333b224 */ /* 0x000fe200078e0202 */
[----:B------:R-:W-:Y:S04]  /*b5a0*/  BSSY B1, `(.L_x_348) ;  /* 0x0000006000017945 */ /* 0x000fe80003800000 */
[----:B------:R0:W-:Y:S01]  /*b5b0*/  @!P3 STG.E.U8 desc[UR36][R8.64+0x31], R51 ;  /* 0x000031330800b986 */ /* 0x0001e2000c101124 */
[----:B------:R-:W-:Y:S05]  /*b5c0*/  @P5 BRA `(.L_x_349) ;  /* 0x00000000000c5947 */ /* 0x000fea0003800000 */
[----:B------:R-:W0:Y:S02]  /*b5d0*/  LDG.E.U8 R16, desc[UR36][R4.64+0x38] ;  /* 0x0000382404107981 */ /* 0x000e24000c1e1100 */
[----:B0-----:R-:W-:-:S05]  /*b5e0*/  PRMT R3, R16, 0x8880, RZ ;  /* 0x0000888010037816 */ /* 0x001fca00000000ff */
[----:B------:R-:W-:-:S07]  /*b5f0*/  IMAD R2, R3, R18, RZ ;  /* 0x0000001203027224 */ /* 0x000fce00078e02ff */
.L_x_349:
[----:B------:R-:W-:Y:S05]  /*b600*/  BSYNC B1 ;  /* 0x0000000000017941 */ /* 0x000fea0003800000 */
.L_x_348:
[----:B0-----:R-:W-:Y:S01]  /*b610*/  @!P5 IMAD R3, R52, R17, R2 ;  /* 0x000000113403d224 */ /* 0x001fe200078e0202 */
[----:B------:R-:W-:Y:S04]  /*b620*/  BSSY B1, `(.L_x_350) ;  /* 0x0000006000017945 */ /* 0x000fe80003800000 */
[----:B------:R0:W-:Y:S01]  /*b630*/  @!P5 STG.E.U8 desc[UR36][R6.64+0x38], R3 ;  /* 0x000038030600d986 */ /* 0x0001e2000c101124 */
[----:B------:R-:W-:Y:S05]  /*b640*/  @P0 BRA `(.L_x_351) ;  /* 0x00000000000c0947 */ /* 0x000fea0003800000 */
[----:B------:R-:W0:Y:S02]  /*b650*/  LDG.E.U8 R16, desc[UR36][R4.64+0x39] ;  /* 0x0000392404107981 */ /* 0x000e24000c1e1100 */
[----:B0-----:R-:W-:-:S05]  /*b660*/  PRMT R3, R16, 0x8880, RZ ;  /* 0x0000888010037816 */ /* 0x001fca00000000ff */
[----:B------:R-:W-:-:S07]  /*b670*/  IMAD R2, R3, R18, RZ ;  /* 0x0000001203027224 */ /* 0x000fce00078e02ff */
.L_x_351:
[----:B------:R-:W-:Y:S05]  /*b680*/  BSYNC B1 ;  /* 0x0000000000017941 */ /* 0x000fea0003800000 */
.L_x_350:
        /* <DEDUP_REMOVED lines=11> */
.L_x_353:
[----:B------:R-:W-:Y:S05]  /*b740*/  BSYNC B1 ;  /* 0x0000000000017941 */ /* 0x000fea0003800000 */
.L_x_352:
[----:B0-----:R-:W-:Y:S01]  /*b750*/  @!P4 IMAD R3, R54, R17, R2 ;  /* 0x000000113603c224 */ /* 0x001fe200078e0202 */
[----:B------:R-:W-:Y:S04]  /*b760*/  BSSY B1, `(.L_x_354) ;  /* 0x0000006000017945 */ /* 0x000fe80003800000 */
[----:B------:R0:W-:Y:S01]  /*b770*/  @!P4 STG.E.U8 desc[UR36][R8.64+0x38], R3 ;  /* 0x000038030800c986 */ /* 0x0001e2000c101124 */
[----:B------:R-:W-:Y:S05]  /*b780*/  @P3 BRA `(.L_x_355) ;  /* 0x00000000000c3947 */ /* 0x000fea0003800000 */
[----:B------:R-:W0:Y:S02]  /*b790*/  LDG.E.U8 R16, desc[UR36][R22.64+0x39] ;  /* 0x0000392416107981 */ /* 0x000e24000c1e1100 */
[----:B0-----:R-:W-:-:S05]  /*b7a0*/  PRMT R3, R16, 0x8880, RZ ;  /* 0x0000888010037816 */ /* 0x001fca00000000ff */
[----:B------:R-:W-:-:S07]  /*b7b0*/  IMAD R2, R3, R18, RZ ;  /* 0x0000001203027224 */ /* 0x000fce00078e02ff */
.L_x_355:
[----:B------:R-:W-:Y:S05]  /*b7c0*/  BSYNC B1 ;  /* 0x0000000000017941 */ /* 0x000fea0003800000 */
.L_x_354:
[----:B------:R-:W-:Y:S01]  /*b7d0*/  @!P3 IMAD R55, R55, R17, R2 ;  /* 0x000000113737b224 */ /* 0x000fe200078e0202 */
[----:B------:R-:W-:Y:S04]  /*b7e0*/  BSSY B1, `(.L_x_356) ;  /* 0x0000006000017945 */ /* 0x000fe80003800000 */
[----:B------:R0:W-:Y:S01]  /*b7f0*/  @!P3 STG.E.U8 desc[UR36][R8.64+0x39], R55 ;  /* 0x000039370800b986 */ /* 0x0001e2000c101124 */
[----:B------:R-:W-:Y:S05]  /*b800*/  @P5 BRA `(.L_x_357) ;  /* 0x00000000000c5947 */ /* 0x000fea0003800000 */
[----:B------:R-:W0:Y:S02]  /*b810*/  LDG.E.U8 R16, desc[UR36][R4.64+0x40] ;  /* 0x0000402404107981 */ /* 0x000e24000c1e1100 */
[----:B0-----:R-:W-:-:S05]  /*b820*/  PRMT R3, R16, 0x8880, RZ ;  /* 0x0000888010037816 */ /* 0x001fca00000000ff */
[----:B------:R-:W-:-:S07]  /*b830*/  IMAD R2, R3, R18, RZ ;  /* 0x0000001203027224 */ /* 0x000fce00078e02ff */
.L_x_357:
[----:B------:R-:W-:Y:S05]  /*b840*/  BSYNC B1 ;  /* 0x0000000000017941 */ /* 0x000fea0003800000 */
.L_x_356:
[----:B0-----:R-:W-:Y:S01]  /*b850*/  @!P5 IMAD R3, R56, R17, R2 ;  /* 0x000000113803d224 */ /* 0x001fe200078e0202 */
[----:B------:R-:W-:Y:S04]  /*b860*/  BSSY B1, `(.L_x_358) ;  /* 0x0000006000017945 */ /* 0x000fe80003800000 */
[----:B------:R0:W-:Y:S01]  /*b870*/  @!P5 STG.E.U8 desc[UR36][R6.64+0x40], R3 ;  /* 0x000040030600d986 */ /* 0x0001e2000c101124 */
[----:B------:R-:W-:Y:S05]  /*b880*/  @P0 BRA `(.L_x_359) ;  /* 0x00000000000c0947 */ /* 0x000fea0003800000 */
[----:B------:R-:W0:Y:S02]  /*b890*/  LDG.E.U8 R16, desc[UR36][R4.64+0x41] ;  /* 0x0000412404107981 */ /* 0x000e24000c1e1100 */
[----:B0-----:R-:W-:-:S05]  /*b8a0*/  PRMT R3, R16, 0x8880, RZ ;  /* 0x0000888010037816 */ /* 0x001fca00000000ff */
[----:B------:R-:W-:-:S07]  /*b8b0*/  IMAD R2, R3, R18, RZ ;  /* 0x0000001203027224 */ /* 0x000fce00078e02ff */
.L_x_359:
[----:B------:R-:W-:Y:S05]  /*b8c0*/  BSYNC B1 ;  /* 0x0000000000017941 */ /* 0x000fea0003800000 */
.L_x_358:
        /* <DEDUP_REMOVED lines=11> */
.L_x_361:
[----:B------:R-:W-:Y:S05]  /*b980*/  BSYNC B1 ;  /* 0x0000000000017941 */ /* 0x000fea0003800000 */
.L_x_360:
[----:B0-----:R-:W-:Y:S01]  /*b990*/  @!P4 IMAD R3, R58, R17, R2 ;  /* 0x000000113a03c224 */ /* 0x001fe200078e0202 */
[----:B------:R-:W-:Y:S04]  /*b9a0*/  BSSY B1, `(.L_x_362) ;  /* 0x0000006000017945 */ /* 0x000fe80003800000 */
[----:B------:R0:W-:Y:S01]  /*b9b0*/  @!P4 STG.E.U8 desc[UR36][R8.64+0x40], R3 ;  /* 0x000040030800c986 */ /* 0x0001e2000c101124 */
[----:B------:R-:W-:Y:S05]  /*b9c0*/  @P3 BRA `(.L_x_363) ;  /* 0x00000000000c3947 */ /* 0x000fea0003800000 */
[----:B------:R-:W0:Y:S02]  /*b9d0*/  LDG.E.U8 R16, desc[UR36][R22.64+0x41] ;  /* 0x0000412416107981 */ /* 0x000e24000c1e1100 */
[----:B0-----:R-:W-:-:S05]  /*b9e0*/  PRMT R3, R16, 0x8880, RZ ;  /* 0x0000888010037816 */ /* 0x001fca00000000ff */
[----:B------:R-:W-:-:S07]  /*b9f0*/  IMAD R2, R3, R18, RZ ;  /* 0x0000001203027224 */ /* 0x000fce00078e02ff */
.L_x_363:
[----:B------:R-:W-:Y:S05]  /*ba00*/  BSYNC B1 ;  /* 0x0000000000017941 */ /* 0x000fea0003800000 */
.L_x_362:
[----:B------:R-:W-:Y:S01]  /*ba10*/  @!P3 IMAD R59, R59, R17, R2 ;  /* 0x000000113b3bb224 */ /* 0x000fe200078e0202 */
[----:B------:R-:W-:Y:S04]  /*ba20*/  BSSY B1, `(.L_x_364) ;  /* 0x0000006000017945 */ /* 0x000fe80003800000 */
[----:B------:R0:W-:Y:S01]  /*ba30*/  @!P3 STG.E.U8 desc[UR36][R8.64+0x41], R59 ;  /* 0x0000413b0800b986 */ /* 0x0001e2000c101124 */
[----:B------:R-:W-:Y:S05]  /*ba40*/  @P5 BRA `(.L_x_365) ;  /* 0x00000000000c5947 */ /* 0x000fea0003800000 */
[----:B------:R-:W0:Y:S02]  /*ba50*/  LDG.E.U8 R16, desc[UR36][R4.64+0x48] ;  /* 0x0000482404107981 */ /* 0x000e24000c1e1100 */
[----:B0-----:R-:W-:-:S05]  /*ba60*/  PRMT R3, R16, 0x8880, RZ ;  /* 0x0000888010037816 */ /* 0x001fca00000000ff */
[----:B------:R-:W-:-:S07]  /*ba70*/  IMAD R2, R3, R18, RZ ;  /* 0x0000001203027224 */ /* 0x000fce00078e02ff */
.L_x_365:
[----:B------:R-:W-:Y:S05]  /*ba80*/  BSYNC B1 ;  /* 0x0000000000017941 */ /* 0x000fea0003800000 */
.L_x_364:
[----:B0-----:R-:W-:Y:S01]  /*ba90*/  @!P5 IMAD R3, R60, R17, R2 ;  /* 0x000000113c03d224 */ /* 0x001fe200078e0202 */
[----:B------:R-:W-:Y:S04]  /*baa0*/  BSSY B1, `(.L_x_366) ;  /* 0x0000006000017945 */ /* 0x000fe80003800000 */
[----:B------:R0:W-:Y:S01]  /*bab0*/  @!P5 STG.E.U8 desc[UR36][R6.64+0x48], R3 ;  /* 0x000048030600d986 */ /* 0x0001e2000c101124 */
[----:B------:R-:W-:Y:S05]  /*bac0*/  @P0 BRA `(.L_x_367) ;  /* 0x00000000000c0947 */ /* 0x000fea0003800000 */
[----:B------:R-:W0:Y:S02]  /*bad0*/  LDG.E.U8 R16, desc[UR36][R4.64+0x49] ;  /* 0x0000492404107981 */ /* 0x000e24000c1e1100 */
[----:B0-----:R-:W-:-:S05]  /*bae0*/  PRMT R3, R16, 0x8880, RZ ;  /* 0x0000888010037816 */ /* 0x001fca00000000ff */
[----:B------:R-:W-:-:S07]  /*baf0*/  IMAD R2, R3, R18, RZ ;  /* 0x0000001203027224 */ /* 0x000fce00078e02ff */
.L_x_367:
[----:B------:R-:W-:Y:S05]  /*bb00*/  BSYNC B1 ;  /* 0x0000000000017941 */ /* 0x000fea0003800000 */
.L_x_366:
        /* <DEDUP_REMOVED lines=11> */
.L_x_369:
[----:B------:R-:W-:Y:S05]  /*bbc0*/  BSYNC B1 ;  /* 0x0000000000017941 */ /* 0x000fea0003800000 */
.L_x_368:
[----:B0-----:R-:W-:Y:S01]  /*bbd0*/  @!P4 IMAD R3, R62, R17, R2 ;  /* 0x000000113e03c224 */ /* 0x001fe200078e0202 */
[----:B------:R-:W-:Y:S04]  /*bbe0*/  BSSY B1, `(.L_x_370) ;  /* 0x0000006000017945 */ /* 0x000fe80003800000 */
[----:B------:R0:W-:Y:S01]  /*bbf0*/  @!P4 STG.E.U8 desc[UR36][R8.64+0x48], R3 ;  /* 0x000048030800c986 */ /* 0x0001e2000c101124 */
[----:B------:R-:W-:Y:S05]  /*bc00*/  @P3 BRA `(.L_x_371) ;  /* 0x00000000000c3947 */ /* 0x000fea0003800000 */
[----:B------:R-:W0:Y:S02]  /*bc10*/  LDG.E.U8 R16, desc[UR36][R22.64+0x49] ;  /* 0x0000492416107981 */ /* 0x000e24000c1e1100 */
[----:B0-----:R-:W-:-:S05]  /*bc20*/  PRMT R3, R16, 0x8880, RZ ;  /* 0x0000888010037816 */ /* 0x001fca00000000ff */
[----:B------:R-:W-:-:S07]  /*bc30*/  IMAD R2, R3, R18, RZ ;  /* 0x0000001203027224 */ /* 0x000fce00078e02ff */
.L_x_371:
[----:B------:R-:W-:Y:S05]  /*bc40*/  BSYNC B1 ;  /* 0x0000000000017941 */ /* 0x000fea0003800000 */
.L_x_370:
[----:B------:R-:W-:Y:S01]  /*bc50*/  @!P3 IMAD R63, R63, R17, R2 ;  /* 0x000000113f3fb224 */ /* 0x000fe200078e0202 */
[----:B------:R-:W-:Y:S04]  /*bc60*/  BSSY B1, `(.L_x_372) ;  /* 0x0000006000017945 */ /* 0x000fe80003800000 */
[----:B------:R0:W-:Y:S01]  /*bc70*/  @!P3 STG.E.U8 desc[UR36][R8.64+0x49], R63 ;  /* 0x0000493f0800b986 */ /* 0x0001e2000c101124 */
[----:B------:R-:W-:Y:S05]  /*bc80*/  @P5 BRA `(.L_x_373) ;  /* 0x00000000000c5947 */ /* 0x000fea0003800000 */
[----:B------:R-:W0:Y:S02]  /*bc90*/  LDG.E.U8 R16, desc[UR36][R4.64+0x50] ;  /* 0x0000502404107981 */ /* 0x000e24000c1e1100 */
[----:B0-----:R-:W-:-:S05]  /*bca0*/  PRMT R3, R16, 0x8880, RZ ;  /* 0x0000888010037816 */ /* 0x001fca00000000ff */
[----:B------:R-:W-:-:S07]  /*bcb0*/  IMAD R2, R3, R18, RZ ;  /* 0x0000001203027224 */ /* 0x000fce00078e02ff */
.L_x_373:
[----:B------:R-:W-:Y:S05]  /*bcc0*/  BSYNC B1 ;  /* 0x0000000000017941 */ /* 0x000fea0003800000 */
.L_x_372:
[----:B0-----:R-:W-:Y:S01]  /*bcd0*/  @!P5 IMAD R3, R64, R17, R2 ;  /* 0x000000114003d224 */ /* 0x001fe200078e0202 */
[----:B------:R-:W-:Y:S04]  /*bce0*/  BSSY B1, `(.L_x_374) ;  /* 0x0000006000017945 */ /* 0x000fe80003800000 */
[----:B------:R0:W-:Y:S01]  /*bcf0*/  @!P5 STG.E.U8 desc[UR36][R6.64+0x50], R3 ;  /* 0x000050030600d986 */ /* 0x0001e2000c101124 */
[----:B------:R-:W-:Y:S05]  /*bd00*/  @P0 BRA `(.L_x_375) ;  /* 0x00000000000c0947 */ /* 0x000fea0003800000 */
[----:B------:R-:W0:Y:S02]  /*bd10*/  LDG.E.U8 R16, desc[UR36][R4.64+0x51] ;  /* 0x0000512404107981 */ /* 0x000e24000c1e1100 */
[----:B0-----:R-:W-:-:S05]  /*bd20*/  PRMT R3, R16, 0x8880, RZ ;  /* 0x0000888010037816 */ /* 0x001fca00000000ff */
[----:B------:R-:W-:-:S07]  /*bd30*/  IMAD R2, R3, R18, RZ ;  /* 0x0000001203027224 */ /* 0x000fce00078e02ff */
.L_x_375:
[----:B------:R-:W-:Y:S05]  /*bd40*/  BSYNC B1 ;  /* 0x0000000000017941 */ /* 0x000fea0003800000 */
.L_x_374:
        /* <DEDUP_REMOVED lines=11> */
.L_x_377:
[----:B------:R-:W-:Y:S05]  /*be00*/  BSYNC B1 ;  /* 0x0000000000017941 */ /* 0x000fea0003800000 */
.L_x_376:
[----:B0-----:R-:W-:Y:S01]  /*be10*/  @!P4 IMAD R3, R66, R17, R2 ;  /* 0x000000114203c224 */ /* 0x001fe200078e0202 */
[----:B------:R-:W-:Y:S04]  /*be20*/  BSSY B1, `(.L_x_378) ;  /* 0x0000006000017945 */ /* 0x000fe80003800000 */
[----:B------:R0:W-:Y:S01]  /*be30*/  @!P4 STG.E.U8 desc[UR36][R8.64+0x50], R3 ;  /* 0x000050030800c986 */ /* 0x0001e2000c101124 */
[----:B------:R-:W-:Y:S05]  /*be40*/  @P3 BRA `(.L_x_379) ;  /* 0x00000000000c3947 */ /* 0x000fea0003800000 */
[----:B------:R-:W0:Y:S02]  /*be50*/  LDG.E.U8 R16, desc[UR36][R22.64+0x51] ;  /* 0x0000512416107981 */ /* 0x000e24000c1e1100 */
[----:B0-----:R-:W-:-:S05]  /*be60*/  PRMT R3, R16, 0x8880, RZ ;  /* 0x0000888010037816 */ /* 0x001fca00000000ff */
[----:B------:R-:W-:-:S07]  /*be70*/  IMAD R2, R3, R18, RZ ;  /* 0x0000001203027224 */ /* 0x000fce00078e02ff */
.L_x_379:
[----:B------:R-:W-:Y:S05]  /*be80*/  BSYNC B1 ;  /* 0x0000000000017941 */ /* 0x000fea0003800000 */
.L_x_378:
[----:B------:R-:W-:Y:S01]  /*be90*/  @!P3 IMAD R67, R67, R17, R2 ;  /* 0x000000114343b224 */ /* 0x000fe200078e0202 */
[----:B------:R-:W-:Y:S04]  /*bea0*/  BSSY B1, `(.L_x_380) ;  /* 0x0000006000017945 */ /* 0x000fe80003800000 */
[----:B------:R0:W-:Y:S01]  /*beb0*/  @!P3 STG.E.U8 desc[UR36][R8.64+0x51], R67 ;  /* 0x000051430800b986 */ /* 0x0001e2000c101124 */
[----:B------:R-:W-:Y:S05]  /*bec0*/  @P5 BRA `(.L_x_381) ;  /* 0x00000000000c5947 */ /* 0x000fea0003800000 */
[----:B------:R-:W0:Y:S02]  /*bed0*/  LDG.E.U8 R16, desc[UR36][R4.64+0x58] ;  /* 0x0000582404107981 */ /* 0x000e24000c1e1100 */
[----:B0-----:R-:W-:-:S05]  /*bee0*/  PRMT R3, R16, 0x8880, RZ ;  /* 0x0000888010037816 */ /* 0x001fca00000000ff */
[----:B------:R-:W-:-:S07]  /*bef0*/  IMAD R2, R3, R18, RZ ;  /* 0x0000001203027224 */ /* 0x000fce00078e02ff */
.L_x_381:
[----:B------:R-:W-:Y:S05]  /*bf00*/  BSYNC B1 ;  /* 0x0000000000017941 */ /* 0x000fea0003800000 */
.L_x_380:
[----:B0-----:R-:W-:Y:S01]  /*bf10*/  @!P5 IMAD R3, R68, R17, R2 ;  /* 0x000000114403d224 */ /* 0x001fe200078e0202 */
[----:B------:R-:W-:Y:S04]  /*bf20*/  BSSY B1, `(.L_x_382) ;  /* 0x0000006000017945 */ /* 0x000fe80003800000 */
[----:B------:R0:W-:Y:S01]  /*bf30*/  @!P5 STG.E.U8 desc[UR36][R6.64+0x58], R3 ;  /* 0x000058030600d986 */ /* 0x0001e2000c101124 */
[----:B------:R-:W-:Y:S05]  /*bf40*/  @P0 BRA `(.L_x_383) ;  /* 0x00000000000c0947 */ /* 0x000fea0003800000 */
[----:B------:R-:W0:Y:S02]  /*bf50*/  LDG.E.U8 R16, desc[UR36][R4.64+0x59] ;  /* 0x0000592404107981 */ /* 0x000e24000c1e1100 */
[----:B0-----:R-:W-:-:S05]  /*bf60*/  PRMT R3, R16, 0x8880, RZ ;  /* 0x0000888010037816 */ /* 0x001fca00000000ff */
[----:B------:R-:W-:-:S07]  /*bf70*/  IMAD R2, R3, R18, RZ ;  /* 0x0000001203027224 */ /* 0x000fce00078e02ff */
.L_x_383:
[----:B------:R-:W-:Y:S05]  /*bf80*/  BSYNC B1 ;  /* 0x0000000000017941 */ /* 0x000fea0003800000 */
.L_x_382:
        /* <DEDUP_REMOVED lines=11> */
.L_x_385:
[----:B------:R-:W-:Y:S05]  /*c040*/  BSYNC B1 ;  /* 0x0000000000017941 */ /* 0x000fea0003800000 */
.L_x_384:
[----:B0-----:R-:W-:Y:S01]  /*c050*/  @!P4 IMAD R3, R70, R17, R2 ;  /* 0x000000114603c224 */ /* 0x001fe200078e0202 */
[----:B------:R-:W-:Y:S04]  /*c060*/  BSSY B1, `(.L_x_386) ;  /* 0x0000006000017945 */ /* 0x000fe80003800000 */
[----:B------:R0:W-:Y:S01]  /*c070*/  @!P4 STG.E.U8 desc[UR36][R8.64+0x58], R3 ;  /* 0x000058030800c986 */ /* 0x0001e2000c101124 */
[----:B------:R-:W-:Y:S05]  /*c080*/  @P3 BRA `(.L_x_387) ;  /* 0x00000000000c3947 */ /* 0x000fea0003800000 */
[----:B------:R-:W0:Y:S02]  /*c090*/  LDG.E.U8 R16, desc[UR36][R22.64+0x59] ;  /* 0x0000592416107981 */ /* 0x000e24000c1e1100 */
[----:B0-----:R-:W-:-:S05]  /*c0a0*/  PRMT R3, R16, 0x8880, RZ ;  /* 0x0000888010037816 */ /* 0x001fca00000000ff */
[----:B------:R-:W-:-:S07]  /*c0b0*/  IMAD R2, R3, R18, RZ ;  /* 0x0000001203027224 */ /* 0x000fce00078e02ff */
.L_x_387:
[----:B------:R-:W-:Y:S05]  /*c0c0*/  BSYNC B1 ;  /* 0x0000000000017941 */ /* 0x000fea0003800000 */
.L_x_386:
[----:B------:R-:W-:Y:S01]  /*c0d0*/  @!P3 IMAD R71, R71, R17, R2 ;  /* 0x000000114747b224 */ /* 0x000fe200078e0202 */
[----:B------:R-:W-:Y:S04]  /*c0e0*/  BSSY B1, `(.L_x_388) ;  /* 0x0000006000017945 */ /* 0x000fe80003800000 */
[----:B------:R0:W-:Y:S01]  /*c0f0*/  @!P3 STG.E.U8 desc[UR36][R8.64+0x59], R71 ;  /* 0x000059470800b986 */ /* 0x0001e2000c101124 */
[----:B------:R-:W-:Y:S05]  /*c100*/  @P5 BRA `(.L_x_389) ;  /* 0x00000000000c5947 */ /* 0x000fea0003800000 */
[----:B------:R-:W0:Y:S02]  /*c110*/  LDG.E.U8 R16, desc[UR36][R4.64+0x60] ;  /* 0x0000602404107981 */ /* 0x000e24000c1e1100 */
[----:B0-----:R-:W-:-:S05]  /*c120*/  PRMT R3, R16, 0x8880, RZ ;  /* 0x0000888010037816 */ /* 0x001fca00000000ff */
[----:B------:R-:W-:-:S07]  /*c130*/  IMAD R2, R3, R18, RZ ;  /* 0x0000001203027224 */ /* 0x000fce00078e02ff */
.L_x_389:
[----:B------:R-:W-:Y:S05]  /*c140*/  BSYNC B1 ;  /* 0x0000000000017941 */ /* 0x000fea0003800000 */
.L_x_388:
[----:B0-----:R-:W-:Y:S01]  /*c150*/  @!P5 IMAD R3, R72, R17, R2 ;  /* 0x000000114803d224 */ /* 0x001fe200078e0202 */
[----:B------:R-:W-:Y:S04]  /*c160*/  BSSY B1, `(.L_x_390) ;  /* 0x0000006000017945 */ /* 0x000fe80003800000 */
[----:B------:R0:W-:Y:S01]  /*c170*/  @!P5 STG.E.U8 desc[UR36][R6.64+0x60], R3 ;  /* 0x000060030600d986 */ /* 0x0001e2000c101124 */
[----:B------:R-:W-:Y:S05]  /*c180*/  @P0 BRA `(.L_x_391) ;  /* 0x00000000000c0947 */ /* 0x000fea0003800000 */
[----:B------:R-:W0:Y:S02]  /*c190*/  LDG.E.U8 R16, desc[UR36][R4.64+0x61] ;  /* 0x0000612404107981 */ /* 0x000e24000c1e1100 */
[----:B0-----:R-:W-:-:S05]  /*c1a0*/  PRMT R3, R16, 0x8880, RZ ;  /* 0x0000888010037816 */ /* 0x001fca00000000ff */
[----:B------:R-:W-:-:S07]  /*c1b0*/  IMAD R2, R3, R18, RZ ;  /* 0x0000001203027224 */ /* 0x000fce00078e02ff */
.L_x_391:
[----:B------:R-:W-:Y:S05]  /*c1c0*/  BSYNC B1 ;  /* 0x0000000000017941 */ /* 0x000fea0003800000 */
.L_x_390:
        /* <DEDUP_REMOVED lines=11> */
.L_x_393:
[----:B------:R-:W-:Y:S05]  /*c280*/  BSYNC B1 ;  /* 0x0000000000017941 */ /* 0x000fea0003800000 */
.L_x_392:
[----:B0-----:R-:W-:Y:S01]  /*c290*/  @!P4 IMAD R3, R74, R17, R2 ;  /* 0x000000114a03c224 */ /* 0x001fe200078e0202 */
[----:B------:R-:W-:Y:S04]  /*c2a0*/  BSSY B1, `(.L_x_394) ;  /* 0x0000006000017945 */ /* 0x000fe80003800000 */
[----:B------:R0:W-:Y:S01]  /*c2b0*/  @!P4 STG.E.U8 desc[UR36][R8.64+0x60], R3 ;  /* 0x000060030800c986 */ /* 0x0001e2000c101124 */
[----:B------:R-:W-:Y:S05]  /*c2c0*/  @P3 BRA `(.L_x_395) ;  /* 0x00000000000c3947 */ /* 0x000fea0003800000 */
[----:B------:R-:W0:Y:S02]  /*c2d0*/  LDG.E.U8 R16, desc[UR36][R22.64+0x61] ;  /* 0x0000612416107981 */ /* 0x000e24000c1e1100 */
[----:B0-----:R-:W-:-:S05]  /*c2e0*/  PRMT R3, R16, 0x8880, RZ ;  /* 0x0000888010037816 */ /* 0x001fca00000000ff */
[----:B------:R-:W-:-:S07]  /*c2f0*/  IMAD R2, R3, R18, RZ ;  /* 0x0000001203027224 */ /* 0x000fce00078e02ff */
.L_x_395:
[----:B------:R-:W-:Y:S05]  /*c300*/  BSYNC B1 ;  /* 0x0000000000017941 */ /* 0x000fea0003800000 */
.L_x_394:
[----:B------:R-:W-:Y:S01]  /*c310*/  @!P3 IMAD R75, R75, R17, R2 ;  /* 0x000000114b4bb224 */ /* 0x000fe200078e0202 */
[----:B------:R-:W-:Y:S04]  /*c320*/  BSSY B1, `(.L_x_396) ;  /* 0x0000006000017945 */ /* 0x000fe80003800000 */
[----:B------:R0:W-:Y:S01]  /*c330*/  @!P3 STG.E.U8 desc[UR36][R8.64+0x61], R75 ;  /* 0x0000614b0800b986 */ /* 0x0001e2000c101124 */
[----:B------:R-:W-:Y:S05]  /*c340*/  @P5 BRA `(.L_x_397) ;  /* 0x00000000000c5947 */ /* 0x000fea0003800000 */
[----:B------:R-:W0:Y:S02]  /*c350*/  LDG.E.U8 R16, desc[UR36][R4.64+0x68] ;  /* 0x0000682404107981 */ /* 0x000e24000c1e1100 */
[----:B0-----:R-:W-:-:S05]  /*c360*/  PRMT R3, R16, 0x8880, RZ ;  /* 0x0000888010037816 */ /* 0x001fca00000000ff */
[----:B------:R-:W-:-:S07]  /*c370*/  IMAD R2, R3, R18, RZ ;  /* 0x0000001203027224 */ /* 0x000fce00078e02ff */
.L_x_397:
[----:B------:R-:W-:Y:S05]  /*c380*/  BSYNC B1 ;  /* 0x0000000000017941 */ /* 0x000fea0003800000 */
.L_x_396:
[----:B0-----:R-:W-:Y:S01]  /*c390*/  @!P5 IMAD R3, R76, R17, R2 ;  /* 0x000000114c03d224 */ /* 0x001fe200078e0202 */
[----:B------:R-:W-:Y:S04]  /*c3a0*/  BSSY B1, `(.L_x_398) ;  /* 0x0000006000017945 */ /* 0x000fe80003800000 */
[----:B------:R0:W-:Y:S01]  /*c3b0*/  @!P5 STG.E.U8 desc[UR36][R6.64+0x68], R3 ;  /* 0x000068030600d986 */ /* 0x0001e2000c101124 */
[----:B------:R-:W-:Y:S05]  /*c3c0*/  @P0 BRA `(.L_x_399) ;  /* 0x00000000000c0947 */ /* 0x000fea0003800000 */
[----:B------:R-:W0:Y:S02]  /*c3d0*/  LDG.E.U8 R16, desc[UR36][R4.64+0x69] ;  /* 0x0000692404107981 */ /* 0x000e24000c1e1100 */
[----:B0-----:R-:W-:-:S05]  /*c3e0*/  PRMT R3, R16, 0x8880, RZ ;  /* 0x0000888010037816 */ /* 0x001fca00000000ff */
[----:B------:R-:W-:-:S07]  /*c3f0*/  IMAD R2, R3, R18, RZ ;  /* 0x0000001203027224 */ /* 0x000fce00078e02ff */
.L_x_399:
[----:B------:R-:W-:Y:S05]  /*c400*/  BSYNC B1 ;  /* 0x0000000000017941 */ /* 0x000fea0003800000 */
.L_x_398:
        /* <DEDUP_REMOVED lines=11> */
.L_x_401:
[----:B------:R-:W-:Y:S05]  /*c4c0*/  BSYNC B1 ;  /* 0x0000000000017941 */ /* 0x000fea0003800000 */
.L_x_400:
[----:B0-----:R-:W-:Y:S01]  /*c4d0*/  @!P4 IMAD R3, R78, R17, R2 ;  /* 0x000000114e03c224 */ /* 0x001fe200078e0202 */
[----:B------:R-:W-:Y:S04]  /*c4e0*/  BSSY B1, `(.L_x_402) ;  /* 0x0000006000017945 */ /* 0x000fe80003800000 */
[----:B------:R0:W-:Y:S01]  /*c4f0*/  @!P4 STG.E.U8 desc[UR36][R8.64+0x68], R3 ;  /* 0x000068030800c986 */ /* 0x0001e2000c101124 */
[----:B------:R-:W-:Y:S05]  /*c500*/  @P3 BRA `(.L_x_403) ;  /* 0x00000000000c3947 */ /* 0x000fea0003800000 */
[----:B------:R-:W0:Y:S02]  /*c510*/  LDG.E.U8 R16, desc[UR36][R22.64+0x69] ;  /* 0x0000692416107981 */ /* 0x000e24000c1e1100 */
[----:B0-----:R-:W-:-:S05]  /*c520*/  PRMT R3, R16, 0x8880, RZ ;  /* 0x0000888010037816 */ /* 0x001fca00000000ff */
[----:B------:R-:W-:-:S07]  /*c530*/  IMAD R2, R3, R18, RZ ;  /* 0x0000001203027224 */ /* 0x000fce00078e02ff */
.L_x_403:
[----:B------:R-:W-:Y:S05]  /*c540*/  BSYNC B1 ;  /* 0x0000000000017941 */ /* 0x000fea0003800000 */
.L_x_402:
[----:B------:R-:W-:Y:S01]  /*c550*/  @!P3 IMAD R79, R79, R17, R2 ;  /* 0x000000114f4fb224 */ /* 0x000fe200078e0202 */
[----:B------:R-:W-:Y:S04]  /*c560*/  BSSY B1, `(.L_x_404) ;  /* 0x0000006000017945 */ /* 0x000fe80003800000 */
[----:B------:R0:W-:Y:S01]  /*c570*/  @!P3 STG.E.U8 desc[UR36][R8.64+0x69], R79 ;  /* 0x0000694f0800b986 */ /* 0x0001e2000c101124 */
[----:B------:R-:W-:Y:S05]  /*c580*/  @P5 BRA `(.L_x_405) ;  /* 0x00000000000c5947 */ /* 0x000fea0003800000 */
[----:B------:R-:W0:Y:S02]  /*c590*/  LDG.E.U8 R16, desc[UR36][R4.64+0x70] ;  /* 0x0000702404107981 */ /* 0x000e24000c1e1100 */
[----:B0-----:R-:W-:-:S05]  /*c5a0*/  PRMT R3, R16, 0x8880, RZ ;  /* 0x0000888010037816 */ /* 0x001fca00000000ff */
[----:B------:R-:W-:-:S07]  /*c5b0*/  IMAD R2, R3, R18, RZ ;  /* 0x0000001203027224 */ /* 0x000fce00078e02ff */
.L_x_405:
[----:B------:R-:W-:Y:S05]  /*c5c0*/  BSYNC B1 ;  /* 0x0000000000017941 */ /* 0x000fea0003800000 */
.L_x_404:
[----:B0-----:R-:W-:Y:S01]  /*c5d0*/  @!P5 IMAD R3, R80, R17, R2 ;  /* 0x000000115003d224 */ /* 0x001fe200078e0202 */
[----:B------:R-:W-:Y:S04]  /*c5e0*/  BSSY B1, `(.L_x_406) ;  /* 0x0000006000017945 */ /* 0x000fe80003800000 */
[----:B------:R0:W-:Y:S01]  /*c5f0*/  @!P5 STG.E.U8 desc[UR36][R6.64+0x70], R3 ;  /* 0x000070030600d986 */ /* 0x0001e2000c101124 */
[----:B------:R-:W-:Y:S05]  /*c600*/  @P0 BRA `(.L_x_407) ;  /* 0x00000000000c0947 */ /* 0x000fea0003800000 */
[----:B------:R-:W0:Y:S02]  /*c610*/  LDG.E.U8 R16, desc[UR36][R4.64+0x71] ;  /* 0x0000712404107981 */ /* 0x000e24000c1e1100 */
[----:B0-----:R-:W-:-:S05]  /*c620*/  PRMT R3, R16, 0x8880, RZ ;  /* 0x0000888010037816 */ /* 0x001fca00000000ff */
[----:B------:R-:W-:-:S07]  /*c630*/  IMAD R2, R3, R18, RZ ;  /* 0x0000001203027224 */ /* 0x000fce00078e02ff */
.L_x_407:
[----:B------:R-:W-:Y:S05]  /*c640*/  BSYNC B1 ;  /* 0x0000000000017941 */ /* 0x000fea0003800000 */
.L_x_406:
        /* <DEDUP_REMOVED lines=11> */
.L_x_409:
[----:B------:R-:W-:Y:S05]  /*c700*/  BSYNC B1 ;  /* 0x0000000000017941 */ /* 0x000fea0003800000 */
.L_x_408:
[----:B0-----:R-:W-:Y:S01]  /*c710*/  @!P4 IMAD R3, R82, R17, R2 ;  /* 0x000000115203c224 */ /* 0x001fe200078e0202 */
[----:B------:R-:W-:Y:S04]  /*c720*/  BSSY B1, `(.L_x_410) ;  /* 0x0000006000017945 */ /* 0x000fe80003800000 */
[----:B------:R0:W-:Y:S01]  /*c730*/  @!P4 STG.E.U8 desc[UR36][R8.64+0x70], R3 ;  /* 0x000070030800c986 */ /* 0x0001e2000c101124 */
[----:B------:R-:W-:Y:S05]  /*c740*/  @P3 BRA `(.L_x_411) ;  /* 0x00000000000c3947 */ /* 0x000fea0003800000 */
[----:B------:R-:W0:Y:S02]  /*c750*/  LDG.E.U8 R16, desc[UR36][R22.64+0x71] ;  /* 0x0000712416107981 */ /* 0x000e24000c1e1100 */
[----:B0-----:R-:W-:-:S05]  /*c760*/  PRMT R3, R16, 0x8880, RZ ;  /* 0x0000888010037816 */ /* 0x001fca00000000ff */
[----:B------:R-:W-:-:S07]  /*c770*/  IMAD R2, R3, R18, RZ ;  /* 0x0000001203027224 */ /* 0x000fce00078e02ff */
.L_x_411:
[----:B------:R-:W-:Y:S05]  /*c780*/  BSYNC B1 ;  /* 0x0000000000017941 */ /* 0x000fea0003800000 */
.L_x_410:
[----:B------:R-:W-:Y:S01]  /*c790*/  @!P3 IMAD R83, R83, R17, R2 ;  /* 0x000000115353b224 */ /* 0x000fe200078e0202 */
[----:B------:R-:W-:Y:S04]  /*c7a0*/  BSSY B1, `(.L_x_412) ;  /* 0x0000006000017945 */ /* 0x000fe80003800000 */
[----:B------:R0:W-:Y:S01]  /*c7b0*/  @!P3 STG.E.U8 desc[UR36][R8.64+0x71], R83 ;  /* 0x000071530800b986 */ /* 0x0001e2000c101124 */
[----:B------:R-:W-:Y:S05]  /*c7c0*/  @P5 BRA `(.L_x_413) ;  /* 0x00000000000c5947 */ /* 0x000fea0003800000 */
[----:B------:R-:W0:Y:S02]  /*c7d0*/  LDG.E.U8 R16, desc[UR36][R4.64+0x78] ;  /* 0x0000782404107981 */ /* 0x000e24000c1e1100 */
[----:B0-----:R-:W-:-:S05]  /*c7e0*/  PRMT R3, R16, 0x8880, RZ ;  /* 0x0000888010037816 */ /* 0x001fca00000000ff */
[----:B------:R-:W-:-:S07]  /*c7f0*/  IMAD R2, R3, R18, RZ ;  /* 0x0000001203027224 */ /* 0x000fce00078e02ff */
.L_x_413:
[----:B------:R-:W-:Y:S05]  /*c800*/  BSYNC B1 ;  /* 0x0000000000017941 */ /* 0x000fea0003800000 */
.L_x_412:
[----:B0-----:R-:W-:Y:S01]  /*c810*/  @!P5 IMAD R3, R84, R17, R2 ;  /* 0x000000115403d224 */ /* 0x001fe200078e0202 */
[----:B------:R-:W-:Y:S04]  /*c820*/  BSSY B1, `(.L_x_414) ;  /* 0x0000006000017945 */ /* 0x000fe80003800000 */
[----:B------:R0:W-:Y:S01]  /*c830*/  @!P5 STG.E.U8 desc[UR36][R6.64+0x78], R3 ;  /* 0x000078030600d986 */ /* 0x0001e2000c101124 */
[----:B------:R-:W-:Y:S05]  /*c840*/  @P0 BRA `(.L_x_415) ;  /* 0x00000000000c0947 */ /* 0x000fea0003800000 */
[----:B------:R-:W0:Y:S02]  /*c850*/  LDG.E.U8 R16, desc[UR36][R4.64+0x79] ;  /* 0x0000792404107981 */ /* 0x000e24000c1e1100 */
[----:B0-----:R-:W-:-:S05]  /*c860*/  PRMT R3, R16, 0x8880, RZ ;  /* 0x0000888010037816 */ /* 0x001fca00000000ff */
[----:B------:R-:W-:-:S07]  /*c870*/  IMAD R2, R3, R18, RZ ;  /* 0x0000001203027224 */ /* 0x000fce00078e02ff */
.L_x_415:
[----:B------:R-:W-:Y:S05]  /*c880*/  BSYNC B1 ;  /* 0x0000000000017941 */ /* 0x000fea0003800000 */
.L_x_414:
        /* <DEDUP_REMOVED lines=11> */
.L_x_417:
[----:B------:R-:W-:Y:S05]  /*c940*/  BSYNC B1 ;  /* 0x0000000000017941 */ /* 0x000fea0003800000 */
.L_x_416:
[----:B0-----:R-:W-:Y:S01]  /*c950*/  @!P4 IMAD R3, R86, R17, R2 ;  /* 0x000000115603c224 */ /* 0x001fe200078e0202 */
[----:B------:R-:W-:Y:S04]  /*c960*/  BSSY B1, `(.L_x_418) ;  /* 0x0000006000017945 */ /* 0x000fe80003800000 */
[----:B------:R0:W-:Y:S01]  /*c970*/  @!P4 STG.E.U8 desc[UR36][R8.64+0x78], R3 ;  /* 0x000078030800c986 */ /* 0x0001e2000c101124 */
[----:B------:R-:W-:Y:S05]  /*c980*/  @P3 BRA `(.L_x_419) ;  /* 0x00000000000c3947 */ /* 0x000fea0003800000 */
[----:B------:R-:W0:Y:S02]  /*c990*/  LDG.E.U8 R16, desc[UR36][R22.64+0x79] ;  /* 0x0000792416107981 */ /* 0x000e24000c1e1100 */
[----:B0-----:R-:W-:-:S05]  /*c9a0*/  PRMT R3, R16, 0x8880, RZ ;  /* 0x0000888010037816 */ /* 0x001fca00000000ff */
[----:B------:R-:W-:-:S07]  /*c9b0*/  IMAD R2, R3, R18, RZ ;  /* 0x0000001203027224 */ /* 0x000fce00078e02ff */
.L_x_419:
[----:B------:R-:W-:Y:S05]  /*c9c0*/  BSYNC B1 ;  /* 0x0000000000017941 */ /* 0x000fea0003800000 */
.L_x_418:
[----:B------:R-:W-:Y:S01]  /*c9d0*/  @!P3 IMAD R87, R87, R17, R2 ;  /* 0x000000115757b224 */ /* 0x000fe200078e0202 */
[----:B------:R-:W-:Y:S04]  /*c9e0*/  BSSY B1, `(.L_x_420) ;  /* 0x0000006000017945 */ /* 0x000fe80003800000 */
[----:B------:R0:W-:Y:S01]  /*c9f0*/  @!P3 STG.E.U8 desc[UR36][R8.64+0x79], R87 ;  /* 0x000079570800b986 */ /* 0x0001e2000c101124 */
[----:B------:R-:W-:Y:S05]  /*ca00*/  @P5 BRA `(.L_x_421) ;  /* 0x00000000000c5947 */ /* 0x000fea0003800000 */
[----:B------:R-:W0:Y:S02]  /*ca10*/  LDG.E.U8 R16, desc[UR36][R4.64+0x80] ;  /* 0x0000802404107981 */ /* 0x000e24000c1e1100 */
[----:B0-----:R-:W-:-:S05]  /*ca20*/  PRMT R3, R16, 0x8880, RZ ;  /* 0x0000888010037816 */ /* 0x001fca00000000ff */
[----:B------:R-:W-:-:S07]  /*ca30*/  IMAD R2, R3, R18, RZ ;  /* 0x0000001203027224 */ /* 0x000fce00078e02ff */
.L_x_421:
[----:B------:R-:W-:Y:S05]  /*ca40*/  BSYNC B1 ;  /* 0x0000000000017941 */ /* 0x000fea0003800000 */
.L_x_420:
[----:B0-----:R-:W-:Y:S01]  /*ca50*/  @!P5 IMAD R3, R88, R17, R2 ;  /* 0x000000115803d224 */ /* 0x001fe200078e0202 */
[----:B------:R-:W-:Y:S04]  /*ca60*/  BSSY B1, `(.L_x_422) ;  /* 0x0000006000017945 */ /* 0x000fe80003800000 */
[----:B------:R0:W-:Y:S01]  /*ca70*/  @!P5 STG.E.U8 desc[UR36][R6.64+0x80], R3 ;  /* 0x000080030600d986 */ /* 0x0001e2000c101124 */
[----:B------:R-:W-:Y:S05]  /*ca80*/  @P0 BRA `(.L_x_423) ;  /* 0x00000000000c0947 */ /* 0x000fea0003800000 */
[----:B------:R-:W0:Y:S02]  /*ca90*/  LDG.E.U8 R16, desc[UR36][R4.64+0x81] ;  /* 0x0000812404107981 */ /* 0x000e24000c1e1100 */
[----:B0-----:R-:W-:-:S05]  /*caa0*/  PRMT R3, R16, 0x8880, RZ ;  /* 0x0000888010037816 */ /* 0x001fca00000000ff */
[----:B------:R-:W-:-:S07]  /*cab0*/  IMAD R2, R3, R18, RZ ;  /* 0x0000001203027224 */ /* 0x000fce00078e02ff */
.L_x_423:
[----:B------:R-:W-:Y:S05]  /*cac0*/  BSYNC B1 ;  /* 0x0000000000017941 */ /* 0x000fea0003800000 */
.L_x_422:
        /* <DEDUP_REMOVED lines=11> */
.L_x_425:
[----:B------:R-:W-:Y:S05]  /*cb80*/  BSYNC B1 ;  /* 0x0000000000017941 */ /* 0x000fea0003800000 */
.L_x_424:
[----:B0-----:R-:W-:Y:S01]  /*cb90*/  @!P4 IMAD R3, R90, R17, R2 ;  /* 0x000000115a03c224 */ /* 0x001fe200078e0202 */
[----:B------:R-:W-:Y:S04]  /*cba0*/  BSSY B1, `(.L_x_426) ;  /* 0x0000006000017945 */ /* 0x000fe80003800000 */
[----:B------:R0:W-:Y:S01]  /*cbb0*/  @!P4 STG.E.U8 desc[UR36][R8.64+0x80], R3 ;  /* 0x000080030800c986 */ /* 0x0001e2000c101124 */
[----:B------:R-:W-:Y:S05]  /*cbc0*/  @P3 BRA `(.L_x_427) ;  /* 0x00000000000c3947 */ /* 0x000fea0003800000 */
[----:B------:R-:W0:Y:S02]  /*cbd0*/  LDG.E.U8 R16, desc[UR36][R22.64+0x81] ;  /* 0x0000812416107981 */ /* 0x000e24000c1e1100 */
[----:B0-----:R-:W-:-:S05]  /*cbe0*/  PRMT R3, R16, 0x8880, RZ ;  /* 0x0000888010037816 */ /* 0x001fca00000000ff */
[----:B------:R-:W-:-:S07]  /*cbf0*/  IMAD R2, R3, R18, RZ ;  /* 0x0000001203027224 */ /* 0x000fce00078e02ff */
.L_x_427:
[----:B------:R-:W-:Y:S05]  /*cc00*/  BSYNC B1 ;  /* 0x0000000000017941 */ /* 0x000fea0003800000 */
.L_x_426:
[----:B------:R-:W-:Y:S01]  /*cc10*/  @!P3 IMAD R91, R91, R17, R2 ;  /* 0x000000115b5bb224 */ /* 0x000fe200078e0202 */
[----:B------:R-:W-:Y:S04]  /*cc20*/  BSSY B1, `(.L_x_428) ;  /* 0x0000006000017945 */ /* 0x000fe80003800000 */
[----:B------:R0:W-:Y:S01]  /*cc30*/  @!P3 STG.E.U8 desc[UR36][R8.64+0x81], R91 ;  /* 0x0000815b0800b986 */ /* 0x0001e2000c101124 */
[----:B------:R-:W-:Y:S05]  /*cc40*/  @P5 BRA `(.L_x_429) ;  /* 0x00000000000c5947 */ /* 0x000fea0003800000 */
[----:B------:R-:W0:Y:S02]  /*cc50*/  LDG.E.U8 R16, desc[UR36][R4.64+0x88] ;  /* 0x0000882404107981 */ /* 0x000e24000c1e1100 */
[----:B0-----:R-:W-:-:S05]  /*cc60*/  PRMT R3, R16, 0x8880, RZ ;  /* 0x0000888010037816 */ /* 0x001fca00000000ff */
[----:B------:R-:W-:-:S07]  /*cc70*/  IMAD R2, R3, R18, RZ ;  /* 0x0000001203027224 */ /* 0x000fce00078e02ff */
.L_x_429:
[----:B------:R-:W-:Y:S05]  /*cc80*/  BSYNC B1 ;  /* 0x0000000000017941 */ /* 0x000fea0003800000 */
.L_x_428:
[----:B0-----:R-:W-:Y:S01]  /*cc90*/  @!P5 IMAD R3, R92, R17, R2 ;  /* 0x000000115c03d224 */ /* 0x001fe200078e0202 */
[----:B------:R-:W-:Y:S04]  /*cca0*/  BSSY B1, `(.L_x_430) ;  /* 0x0000006000017945 */ /* 0x000fe80003800000 */
[----:B------:R0:W-:Y:S01]  /*ccb0*/  @!P5 STG.E.U8 desc[UR36][R6.64+0x88], R3 ;  /* 0x000088030600d986 */ /* 0x0001e2000c101124 */
[----:B------:R-:W-:Y:S05]  /*ccc0*/  @P0 BRA `(.L_x_431) ;  /* 0x00000000000c0947 */ /* 0x000fea0003800000 */
[----:B------:R-:W0:Y:S02]  /*ccd0*/  LDG.E.U8 R16, desc[UR36][R4.64+0x89] ;  /* 0x0000892404107981 */ /* 0x000e24000c1e1100 */
[----:B0-----:R-:W-:-:S05]  /*cce0*/  PRMT R3, R16, 0x8880, RZ ;  /* 0x0000888010037816 */ /* 0x001fca00000000ff */
[----:B------:R-:W-:-:S07]  /*ccf0*/  IMAD R2, R3, R18, RZ ;  /* 0x0000001203027224 */ /* 0x000fce00078e02ff */
.L_x_431:
[----:B------:R-:W-:Y:S05]  /*cd00*/  BSYNC B1 ;  /* 0x0000000000017941 */ /* 0x000fea0003800000 */
.L_x_430:
        /* <DEDUP_REMOVED lines=11> */
.L_x_433:
[----:B------:R-:W-:Y:S05]  /*cdc0*/  BSYNC B1 ;  /* 0x0000000000017941 */ /* 0x000fea0003800000 */
.L_x_432:
[----:B0-----:R-:W-:Y:S01]  /*cdd0*/  @!P4 IMAD R3, R94, R17, R2 ;  /* 0x000000115e03c224 */ /* 0x001fe200078e0202 */
[----:B------:R-:W-:Y:S04]  /*cde0*/  BSSY B1, `(.L_x_434) ;  /* 0x0000006000017945 */ /* 0x000fe80003800000 */
[----:B------:R0:W-:Y:S01]  /*cdf0*/  @!P4 STG.E.U8 desc[UR36][R8.64+0x88], R3 ;  /* 0x000088030800c986 */ /* 0x0001e2000c101124 */
[----:B------:R-:W-:Y:S05]  /*ce00*/  @P3 BRA `(.L_x_435) ;  /* 0x00000000000c3947 */ /* 0x000fea0003800000 */
[----:B------:R-:W0:Y:S02]  /*ce10*/  LDG.E.U8 R16, desc[UR36][R22.64+0x89] ;  /* 0x0000892416107981 */ /* 0x000e24000c1e1100 */
[----:B0-----:R-:W-:-:S05]  /*ce20*/  PRMT R3, R16, 0x8880, RZ ;  /* 0x0000888010037816 */ /* 0x001fca00000000ff */
[----:B------:R-:W-:-:S07]  /*ce30*/  IMAD R2, R3, R18, RZ ;  /* 0x0000001203027224 */ /* 0x000fce00078e02ff */
.L_x_435:
[----:B------:R-:W-:Y:S05]  /*ce40*/  BSYNC B1 ;  /* 0x0000000000017941 */ /* 0x000fea0003800000 */
.L_x_434:
[----:B------:R-:W-:Y:S01]  /*ce50*/  @!P3 IMAD R95, R95, R17, R2 ;  /* 0x000000115f5fb224 */ /* 0x000fe200078e0202 */
[----:B------:R-:W-:Y:S04]  /*ce60*/  BSSY B1, `(.L_x_436) ;  /* 0x0000006000017945 */ /* 0x000fe80003800000 */
[----:B------:R0:W-:Y:S01]  /*ce70*/  @!P3 STG.E.U8 desc[UR36][R8.64+0x89], R95 ;  /* 0x0000895f0800b986 */ /* 0x0001e2000c101124 */
[----:B------:R-:W-:Y:S05]  /*ce80*/  @P5 BRA `(.L_x_437) ;  /* 0x00000000000c5947 */ /* 0x000fea0003800000 */
[----:B------:R-:W0:Y:S02]  /*ce90*/  LDG.E.U8 R16, desc[UR36][R4.64+0x90] ;  /* 0x0000902404107981 */ /* 0x000e24000c1e1100 */
[----:B0-----:R-:W-:-:S05]  /*cea0*/  PRMT R3, R16, 0x8880, RZ ;  /* 0x0000888010037816 */ /* 0x001fca00000000ff */
[----:B------:R-:W-:-:S07]  /*ceb0*/  IMAD R2, R3, R18, RZ ;  /* 0x0000001203027224 */ /* 0x000fce00078e02ff */
.L_x_437:
[----:B------:R-:W-:Y:S05]  /*cec0*/  BSYNC B1 ;  /* 0x0000000000017941 */ /* 0x000fea0003800000 */
.L_x_436:
[----:B0-----:R-:W-:Y:S01]  /*ced0*/  @!P5 IMAD R3, R96, R17, R2 ;  /* 0x000000116003d224 */ /* 0x001fe200078e0202 */
[----:B------:R-:W-:Y:S04]  /*cee0*/  BSSY B1, `(.L_x_438) ;  /* 0x0000006000017945 */ /* 0x000fe80003800000 */
[----:B------:R0:W-:Y:S01]  /*cef0*/  @!P5 STG.E.U8 desc[UR36][R6.64+0x90], R3 ;  /* 0x000090030600d986 */ /* 0x0001e2000c101124 */
[----:B------:R-:W-:Y:S05]  /*cf00*/  @P0 BRA `(.L_x_439) ;  /* 0x00000000000c0947 */ /* 0x000fea0003800000 */
[----:B------:R-:W0:Y:S02]  /*cf10*/  LDG.E.U8 R16, desc[UR36][R4.64+0x91] ;  /* 0x0000912404107981 */ /* 0x000e24000c1e1100 */
[----:B0-----:R-:W-:-:S05]  /*cf20*/  PRMT R3, R16, 0x8880, RZ ;  /* 0x0000888010037816 */ /* 0x001fca00000000ff */
[----:B------:R-:W-:-:S07]  /*cf30*/  IMAD R2, R3, R18, RZ ;  /* 0x0000001203027224 */ /* 0x000fce00078e02ff */
.L_x_439:
[----:B------:R-:W-:Y:S05]  /*cf40*/  BSYNC B1 ;  /* 0x0000000000017941 */ /* 0x000fea0003800000 */
.L_x_438:
        /* <DEDUP_REMOVED lines=11> */
.L_x_441:
[----:B------:R-:W-:Y:S05]  /*d000*/  BSYNC B1 ;  /* 0x0000000000017941 */ /* 0x000fea0003800000 */
.L_x_440:
[----:B0-----:R-:W-:Y:S01]  /*d010*/  @!P4 IMAD R3, R98, R17, R2 ;  /* 0x000000116203c224 */ /* 0x001fe200078e0202 */
[----:B------:R-:W-:Y:S04]  /*d020*/  BSSY B1, `(.L_x_442) ;  /* 0x0000006000017945 */ /* 0x000fe80003800000 */
[----:B------:R0:W-:Y:S01]  /*d030*/  @!P4 STG.E.U8 desc[UR36][R8.64+0x90], R3 ;  /* 0x000090030800c986 */ /* 0x0001e2000c101124 */
[----:B------:R-:W-:Y:S05]  /*d040*/  @P3 BRA `(.L_x_443) ;  /* 0x00000000000c3947 */ /* 0x000fea0003800000 */
[----:B------:R-:W0:Y:S02]  /*d050*/  LDG.E.U8 R16, desc[UR36][R22.64+0x91] ;  /* 0x0000912416107981 */ /* 0x000e24000c1e1100 */
[----:B0-----:R-:W-:-:S05]  /*d060*/  PRMT R3, R16, 0x8880, RZ ;  /* 0x0000888010037816 */ /* 0x001fca00000000ff */
[----:B------:R-:W-:-:S07]  /*d070*/  IMAD R2, R3, R18, RZ ;  /* 0x0000001203027224 */ /* 0x000fce00078e02ff */
.L_x_443:
[----:B------:R-:W-:Y:S05]  /*d080*/  BSYNC B1 ;  /* 0x0000000000017941 */ /* 0x000fea0003800000 */
.L_x_442:
[----:B------:R-:W-:Y:S01]  /*d090*/  @!P3 IMAD R99, R99, R17, R2 ;  /* 0x000000116363b224 */ /* 0x000fe200078e0202 */
[----:B------:R-:W-:Y:S04]  /*d0a0*/  BSSY B1, `(.L_x_444) ;  /* 0x0000006000017945 */ /* 0x000fe80003800000 */
[----:B------:R0:W-:Y:S01]  /*d0b0*/  @!P3 STG.E.U8 desc[UR36][R8.64+0x91], R99 ;  /* 0x000091630800b986 */ /* 0x0001e2000c101124 */
[----:B------:R-:W-:Y:S05]  /*d0c0*/  @P5 BRA `(.L_x_445) ;  /* 0x00000000000c5947 */ /* 0x000fea0003800000 */
[----:B------:R-:W0:Y:S02]  /*d0d0*/  LDG.E.U8 R16, desc[UR36][R4.64+0x98] ;  /* 0x0000982404107981 */ /* 0x000e24000c1e1100 */
[----:B0-----:R-:W-:-:S05]  /*d0e0*/  PRMT R3, R16, 0x8880, RZ ;  /* 0x0000888010037816 */ /* 0x001fca00000000ff */
[----:B------:R-:W-:-:S07]  /*d0f0*/  IMAD R2, R3, R18, RZ ;  /* 0x0000001203027224 */ /* 0x000fce00078e02ff */
.L_x_445:
[----:B------:R-:W-:Y:S05]  /*d100*/  BSYNC B1 ;  /* 0x0000000000017941 */ /* 0x000fea0003800000 */
.L_x_444:
[----:B0-----:R-:W-:Y:S01]  /*d110*/  @!P5 IMAD R3, R100, R17, R2 ;  /* 0x000000116403d224 */ /* 0x001fe200078e0202 */
[----:B------:R-:W-:Y:S04]  /*d120*/  BSSY B1, `(.L_x_446) ;  /* 0x0000006000017945 */ /* 0x000fe80003800000 */
[----:B------:R0:W-:Y:S01]  /*d130*/  @!P5 STG.E.U8 desc[UR36][R6.64+0x98], R3 ;  /* 0x000098030600d986 */ /* 0x0001e2000c101124 */
[----:B------:R-:W-:Y:S05]  /*d140*/  @P0 BRA `(.L_x_447) ;  /* 0x00000000000c0947 */ /* 0x000fea0003800000 */
[----:B------:R-:W0:Y:S02]  /*d150*/  LDG.E.U8 R16, desc[UR36][R4.64+0x99] ;  /* 0x0000992404107981 */ /* 0x000e24000c1e1100 */
[----:B0-----:R-:W-:-:S05]  /*d160*/  PRMT R3, R16, 0x8880, RZ ;  /* 0x0000888010037816 */ /* 0x001fca00000000ff */
[----:B------:R-:W-:-:S07]  /*d170*/  IMAD R2, R3, R18, RZ ;  /* 0x0000001203027224 */ /* 0x000fce00078e02ff */
.L_x_447:
[----:B------:R-:W-:Y:S05]  /*d180*/  BSYNC B1 ;  /* 0x0000000000017941 */ /* 0x000fea0003800000 */
.L_x_446:
        /* <DEDUP_REMOVED lines=11> */
.L_x_449:
[----:B------:R-:W-:Y:S05]  /*d240*/  BSYNC B1 ;  /* 0x0000000000017941 */ /* 0x000fea0003800000 */
.L_x_448:
[----:B0-----:R-:W-:Y:S01]  /*d250*/  @!P4 IMAD R3, R102, R17, R2 ;  /* 0x000000116603c224 */ /* 0x001fe200078e0202 */
[----:B------:R-:W-:Y:S04]  /*d260*/  BSSY B1, `(.L_x_450) ;  /* 0x0000006000017945 */ /* 0x000fe80003800000 */
[----:B------:R0:W-:Y:S01]  /*d270*/  @!P4 STG.E.U8 desc[UR36][R8.64+0x98], R3 ;  /* 0x000098030800c986 */ /* 0x0001e2000c101124 */
[----:B------:R-:W-:Y:S05]  /*d280*/  @P3 BRA `(.L_x_451) ;  /* 0x00000000000c3947 */ /* 0x000fea0003800000 */
[----:B------:R-:W0:Y:S02]  /*d290*/  LDG.E.U8 R16, desc[UR36][R22.64+0x99] ;  /* 0x0000992416107981 */ /* 0x000e24000c1e1100 */
[----:B0-----:R-:W-:-:S05]  /*d2a0*/  PRMT R3, R16, 0x8880, RZ ;  /* 0x0000888010037816 */ /* 0x001fca00000000ff */
[----:B------:R-:W-:-:S07]  /*d2b0*/  IMAD R2, R3, R18, RZ ;  /* 0x0000001203027224 */ /* 0x000fce00078e02ff */
.L_x_451:
[----:B------:R-:W-:Y:S05]  /*d2c0*/  BSYNC B1 ;  /* 0x0000000000017941 */ /* 0x000fea0003800000 */
.L_x_450:
[----:B------:R-:W-:Y:S01]  /*d2d0*/  @!P3 IMAD R103, R103, R17, R2 ;  /* 0x000000116767b224 */ /* 0x000fe200078e0202 */
[----:B------:R-:W-:Y:S04]  /*d2e0*/  BSSY B1, `(.L_x_452) ;  /* 0x0000006000017945 */ /* 0x000fe80003800000 */
[----:B------:R0:W-:Y:S01]  /*d2f0*/  @!P3 STG.E.U8 desc[UR36][R8.64+0x99], R103 ;  /* 0x000099670800b986 */ /* 0x0001e2000c101124 */
[----:B------:R-:W-:Y:S05]  /*d300*/  @P5 BRA `(.L_x_453) ;  /* 0x00000000000c5947 */ /* 0x000fea0003800000 */
[----:B------:R-:W0:Y:S02]  /*d310*/  LDG.E.U8 R16, desc[UR36][R4.64+0xa0] ;  /* 0x0000a02404107981 */ /* 0x000e24000c1e1100 */
[----:B0-----:R-:W-:-:S05]  /*d320*/  PRMT R3, R16, 0x8880, RZ ;  /* 0x0000888010037816 */ /* 0x001fca00000000ff */
[----:B------:R-:W-:-:S07]  /*d330*/  IMAD R2, R3, R18, RZ ;  /* 0x0000001203027224 */ /* 0x000fce00078e02ff */
.L_x_453:
[----:B------:R-:W-:Y:S05]  /*d340*/  BSYNC B1 ;  /* 0x0000000000017941 */ /* 0x000fea0003800000 */
.L_x_452:
[----:B0-----:R-:W-:Y:S01]  /*d350*/  @!P5 IMAD R3, R104, R17, R2 ;  /* 0x000000116803d224 */ /* 0x001fe200078e0202 */
[----:B------:R-:W-:Y:S04]  /*d360*/  BSSY B1, `(.L_x_454) ;  /* 0x0000006000017945 */ /* 0x000fe80003800000 */
[----:B------:R0:W-:Y:S01]  /*d370*/  @!P5 STG.E.U8 desc[UR36][R6.64+0xa0], R3 ;  /* 0x0000a0030600d986 */ /* 0x0001e2000c101124 */
[----:B------:R-:W-:Y:S05]  /*d380*/  @P0 BRA `(.L_x_455) ;  /* 0x00000000000c0947 */ /* 0x000fea0003800000 */
[----:B------:R-:W0:Y:S02]  /*d390*/  LDG.E.U8 R16, desc[UR36][R4.64+0xa1] ;  /* 0x0000a12404107981 */ /* 0x000e24000c1e1100 */
[----:B0-----:R-:W-:-:S05]  /*d3a0*/  PRMT R3, R16, 0x8880, RZ ;  /* 0x0000888010037816 */ /* 0x001fca00000000ff */
[----:B------:R-:W-:-:S07]  /*d3b0*/  IMAD R2, R3, R18, RZ ;  /* 0x0000001203027224 */ /* 0x000fce00078e02ff */
.L_x_455:
[----:B------:R-:W-:Y:S05]  /*d3c0*/  BSYNC B1 ;  /* 0x0000000000017941 */ /* 0x000fea0003800000 */
.L_x_454:
        /* <DEDUP_REMOVED lines=11> */
.L_x_457:
[----:B------:R-:W-:Y:S05]  /*d480*/  BSYNC B1 ;  /* 0x0000000000017941 */ /* 0x000fea0003800000 */
.L_x_456:
[----:B0-----:R-:W-:Y:S01]  /*d490*/  @!P4 IMAD R3, R106, R17, R2 ;  /* 0x000000116a03c224 */ /* 0x001fe200078e0202 */
[----:B------:R-:W-:Y:S04]  /*d4a0*/  BSSY B1, `(.L_x_458) ;  /* 0x0000006000017945 */ /* 0x000fe80003800000 */
[----:B------:R0:W-:Y:S01]  /*d4b0*/  @!P4 STG.E.U8 desc[UR36][R8.64+0xa0], R3 ;  /* 0x0000a0030800c986 */ /* 0x0001e2000c101124 */
[----:B------:R-:W-:Y:S05]  /*d4c0*/  @P3 BRA `(.L_x_459) ;  /* 0x00000000000c3947 */ /* 0x000fea0003800000 */
[----:B------:R-:W0:Y:S02]  /*d4d0*/  LDG.E.U8 R16, desc[UR36][R22.64+0xa1] ;  /* 0x0000a12416107981 */ /* 0x000e24000c1e1100 */
[----:B0-----:R-:W-:-:S05]  /*d4e0*/  PRMT R3, R16, 0x8880, RZ ;  /* 0x0000888010037816 */ /* 0x001fca00000000ff */
[----:B------:R-:W-:-:S07]  /*d4f0*/  IMAD R2, R3, R18, RZ ;  /* 0x0000001203027224 */ /* 0x000fce00078e02ff */
.L_x_459:
[----:B------:R-:W-:Y:S05]  /*d500*/  BSYNC B1 ;  /* 0x0000000000017941 */ /* 0x000fea0003800000 */
.L_x_458:
[----:B------:R-:W-:Y:S01]  /*d510*/  @!P3 IMAD R107, R107, R17, R2 ;  /* 0x000000116b6bb224 */ /* 0x000fe200078e0202 */
[----:B------:R-:W-:Y:S04]  /*d520*/  BSSY B1, `(.L_x_460) ;  /* 0x0000006000017945 */ /* 0x000fe80003800000 */
[----:B------:R0:W-:Y:S01]  /*d530*/  @!P3 STG.E.U8 desc[UR36][R8.64+0xa1], R107 ;  /* 0x0000a16b0800b986 */ /* 0x0001e2000c101124 */
[----:B------:R-:W-:Y:S05]  /*d540*/  @P5 BRA `(.L_x_461) ;  /* 0x00000000000c5947 */ /* 0x000fea0003800000 */
[----:B------:R-:W0:Y:S02]  /*d550*/  LDG.E.U8 R16, desc[UR36][R4.64+0xa8] ;  /* 0x0000a82404107981 */ /* 0x000e24000c1e1100 */
[----:B0-----:R-:W-:-:S05]  /*d560*/  PRMT R3, R16, 0x8880, RZ ;  /* 0x0000888010037816 */ /* 0x001fca00000000ff */
[----:B------:R-:W-:-:S07]  /*d570*/  IMAD R2, R3, R18, RZ ;  /* 0x0000001203027224 */ /* 0x000fce00078e02ff */
.L_x_461:
[----:B------:R-:W-:Y:S05]  /*d580*/  BSYNC B1 ;  /* 0x0000000000017941 */ /* 0x000fea0003800000 */
.L_x_460:
[----:B0-----:R-:W-:Y:S01]  /*d590*/  @!P5 IMAD R3, R108, R17, R2 ;  /* 0x000000116c03d224 */ /* 0x001fe200078e0202 */
[----:B------:R-:W-:Y:S04]  /*d5a0*/  BSSY B1, `(.L_x_462) ;  /* 0x0000006000017945 */ /* 0x000fe80003800000 */
[----:B------:R0:W-:Y:S01]  /*d5b0*/  @!P5 STG.E.U8 desc[UR36][R6.64+0xa8], R3 ;  /* 0x0000a8030600d986 */ /* 0x0001e2000c101124 */
[----:B------:R-:W-:Y:S05]  /*d5c0*/  @P0 BRA `(.L_x_463) ;  /* 0x00000000000c0947 */ /* 0x000fea0003800000 */
[----:B------:R-:W0:Y:S02]  /*d5d0*/  LDG.E.U8 R16, desc[UR36][R4.64+0xa9] ;  /* 0x0000a92404107981 */ /* 0x000e24000c1e1100 */
[----:B0-----:R-:W-:-:S05]  /*d5e0*/  PRMT R3, R16, 0x8880, RZ ;  /* 0x0000888010037816 */ /* 0x001fca00000000ff */
[----:B------:R-:W-:-:S07]  /*d5f0*/  IMAD R2, R3, R18, RZ ;  /* 0x0000001203027224 */ /* 0x000fce00078e02ff */
.L_x_463:
[----:B------:R-:W-:Y:S05]  /*d600*/  BSYNC B1 ;  /* 0x0000000000017941 */ /* 0x000fea0003800000 */
.L_x_462:
        /* <DEDUP_REMOVED lines=11> */
.L_x_465:
[----:B------:R-:W-:Y:S05]  /*d6c0*/  BSYNC B1 ;  /* 0x0000000000017941 */ /* 0x000fea0003800000 */
.L_x_464:
[----:B0-----:R-:W-:Y:S01]  /*d6d0*/  @!P4 IMAD R3, R110, R17, R2 ;  /* 0x000000116e03c224 */ /* 0x001fe200078e0202 */
[----:B------:R-:W-:Y:S04]  /*d6e0*/  BSSY B1, `(.L_x_466) ;  /* 0x0000006000017945 */ /* 0x000fe80003800000 */
[----:B------:R0:W-:Y:S01]  /*d6f0*/  @!P4 STG.E.U8 desc[UR36][R8.64+0xa8], R3 ;  /* 0x0000a8030800c986 */ /* 0x0001e2000c101124 */
[----:B------:R-:W-:Y:S05]  /*d700*/  @P3 BRA `(.L_x_467) ;  /* 0x00000000000c3947 */ /* 0x000fea0003800000 */
[----:B------:R-:W0:Y:S02]  /*d710*/  LDG.E.U8 R16, desc[UR36][R22.64+0xa9] ;  /* 0x0000a92416107981 */ /* 0x000e24000c1e1100 */
[----:B0-----:R-:W-:-:S05]  /*d720*/  PRMT R3, R16, 0x8880, RZ ;  /* 0x0000888010037816 */ /* 0x001fca00000000ff */
[----:B------:R-:W-:-:S07]  /*d730*/  IMAD R2, R3, R18, RZ ;  /* 0x0000001203027224 */ /* 0x000fce00078e02ff */
.L_x_467:
[----:B------:R-:W-:Y:S05]  /*d740*/  BSYNC B1 ;  /* 0x0000000000017941 */ /* 0x000fea0003800000 */
.L_x_466:
[----:B------:R-:W-:Y:S01]  /*d750*/  @!P3 IMAD R111, R111, R17, R2 ;  /* 0x000000116f6fb224 */ /* 0x000fe200078e0202 */
[----:B------:R-:W-:Y:S04]  /*d760*/  BSSY B1, `(.L_x_468) ;  /* 0x0000006000017945 */ /* 0x000fe80003800000 */
[----:B------:R0:W-:Y:S01]  /*d770*/  @!P3 STG.E.U8 desc[UR36][R8.64+0xa9], R111 ;  /* 0x0000a96f0800b986 */ /* 0x0001e2000c101124 */
[----:B------:R-:W-:Y:S05]  /*d780*/  @P5 BRA `(.L_x_469) ;  /* 0x00000000000c5947 */ /* 0x000fea0003800000 */
[----:B------:R-:W0:Y:S02]  /*d790*/  LDG.E.U8 R16, desc[UR36][R4.64+0xb0] ;  /* 0x0000b02404107981 */ /* 0x000e24000c1e1100 */
[----:B0-----:R-:W-:-:S05]  /*d7a0*/  PRMT R3, R16, 0x8880, RZ ;  /* 0x0000888010037816 */ /* 0x001fca00000000ff */
[----:B------:R-:W-:-:S07]  /*d7b0*/  IMAD R2, R3, R18, RZ ;  /* 0x0000001203027224 */ /* 0x000fce00078e02ff */
.L_x_469:
[----:B------:R-:W-:Y:S05]  /*d7c0*/  BSYNC B1 ;  /* 0x0000000000017941 */ /* 0x000fea0003800000 */
.L_x_468:
[----:B0-----:R-:W-:Y:S01]  /*d7d0*/  @!P5 IMAD R3, R112, R17, R2 ;  /* 0x000000117003d224 */ /* 0x001fe200078e0202 */
[----:B------:R-:W-:Y:S04]  /*d7e0*/  BSSY B1, `(.L_x_470) ;  /* 0x0000006000017945 */ /* 0x000fe80003800000 */
[----:B------:R0:W-:Y:S01]  /*d7f0*/  @!P5 STG.E.U8 desc[UR36][R6.64+0xb0], R3 ;  /* 0x0000b0030600d986 */ /* 0x0001e2000c101124 */
[----:B------:R-:W-:Y:S05]  /*d800*/  @P0 BRA `(.L_x_471) ;  /* 0x00000000000c0947 */ /* 0x000fea0003800000 */
[----:B------:R-:W0:Y:S02]  /*d810*/  LDG.E.U8 R16, desc[UR36][R4.64+0xb1] ;  /* 0x0000b12404107981 */ /* 0x000e24000c1e1100 */
[----:B0-----:R-:W-:-:S05]  /*d820*/  PRMT R3, R16, 0x8880, RZ ;  /* 0x0000888010037816 */ /* 0x001fca00000000ff */
[----:B------:R-:W-:-:S07]  /*d830*/  IMAD R2, R3, R18, RZ ;  /* 0x0000001203027224 */ /* 0x000fce00078e02ff */
.L_x_471:
[----:B------:R-:W-:Y:S05]  /*d840*/  BSYNC B1 ;  /* 0x0000000000017941 */ /* 0x000fea0003800000 */
.L_x_470:
        /* <DEDUP_REMOVED lines=11> */
.L_x_473:
[----:B------:R-:W-:Y:S05]  /*d900*/  BSYNC B1 ;  /* 0x0000000000017941 */ /* 0x000fea0003800000 */
.L_x_472:
[----:B0-----:R-:W-:Y:S01]  /*d910*/  @!P4 IMAD R3, R114, R17, R2 ;  /* 0x000000117203c224 */ /* 0x001fe200078e0202 */
[----:B------:R-:W-:Y:S04]  /*d920*/  BSSY B1, `(.L_x_474) ;  /* 0x0000006000017945 */ /* 0x000fe80003800000 */
[----:B------:R0:W-:Y:S01]  /*d930*/  @!P4 STG.E.U8 desc[UR36][R8.64+0xb0], R3 ;  /* 0x0000b0030800c986 */ /* 0x0001e2000c101124 */
[----:B------:R-:W-:Y:S05]  /*d940*/  @P3 BRA `(.L_x_475) ;  /* 0x00000000000c3947 */ /* 0x000fea0003800000 */
[----:B------:R-:W0:Y:S02]  /*d950*/  LDG.E.U8 R16, desc[UR36][R22.64+0xb1] ;  /* 0x0000b12416107981 */ /* 0x000e24000c1e1100 */
[----:B0-----:R-:W-:-:S05]  /*d960*/  PRMT R3, R16, 0x8880, RZ ;  /* 0x0000888010037816 */ /* 0x001fca00000000ff */
[----:B------:R-:W-:-:S07]  /*d970*/  IMAD R2, R3, R18, RZ ;  /* 0x0000001203027224 */ /* 0x000fce00078e02ff */
.L_x_475:
[----:B------:R-:W-:Y:S05]  /*d980*/  BSYNC B1 ;  /* 0x0000000000017941 */ /* 0x000fea0003800000 */
.L_x_474:
[----:B------:R-:W-:Y:S01]  /*d990*/  @!P3 IMAD R115, R115, R17, R2 ;  /* 0x000000117373b224 */ /* 0x000fe200078e0202 */
[----:B------:R-:W-:Y:S04]  /*d9a0*/  BSSY B1, `(.L_x_476) ;  /* 0x0000006000017945 */ /* 0x000fe80003800000 */
[----:B------:R0:W-:Y:S01]  /*d9b0*/  @!P3 STG.E.U8 desc[UR36][R8.64+0xb1], R115 ;  /* 0x0000b1730800b986 */ /* 0x0001e2000c101124 */
[----:B------:R-:W-:Y:S05]  /*d9c0*/  @P5 BRA `(.L_x_477) ;  /* 0x00000000000c5947 */ /* 0x000fea0003800000 */
[----:B------:R-:W0:Y:S02]  /*d9d0*/  LDG.E.U8 R16, desc[UR36][R4.64+0xb8] ;  /* 0x0000b82404107981 */ /* 0x000e24000c1e1100 */
[----:B0-----:R-:W-:-:S05]  /*d9e0*/  PRMT R3, R16, 0x8880, RZ ;  /* 0x0000888010037816 */ /* 0x001fca00000000ff */
[----:B------:R-:W-:-:S07]  /*d9f0*/  IMAD R2, R3, R18, RZ ;  /* 0x0000001203027224 */ /* 0x000fce00078e02ff */
.L_x_477:
[----:B------:R-:W-:Y:S05]  /*da00*/  BSYNC B1 ;  /* 0x0000000000017941 */ /* 0x000fea0003800000 */
.L_x_476:
[----:B0-----:R-:W-:Y:S01]  /*da10*/  @!P5 IMAD R3, R116, R17, R2 ;  /* 0x000000117403d224 */ /* 0x001fe200078e0202 */
[----:B------:R-:W-:Y:S04]  /*da20*/  BSSY B1, `(.L_x_478) ;  /* 0x0000006000017945 */ /* 0x000fe80003800000 */
[----:B------:R0:W-:Y:S01]  /*da30*/  @!P5 STG.E.U8 desc[UR36][R6.64+0xb8], R3 ;  /* 0x0000b8030600d986 */ /* 0x0001e2000c101124 */
[----:B------:R-:W-:Y:S05]  /*da40*/  @P0 BRA `(.L_x_479) ;  /* 0x00000000000c0947 */ /* 0x000fea0003800000 */
[----:B------:R-:W0:Y:S02]  /*da50*/  LDG.E.U8 R16, desc[UR36][R4.64+0xb9] ;  /* 0x0000b92404107981 */ /* 0x000e24000c1e1100 */
[----:B0-----:R-:W-:-:S05]  /*da60*/  PRMT R3, R16, 0x8880, RZ ;  /* 0x0000888010037816 */ /* 0x001fca00000000ff */
[----:B------:R-:W-:-:S07]  /*da70*/  IMAD R2, R3, R18, RZ ;  /* 0x0000001203027224 */ /* 0x000fce00078e02ff */
.L_x_479:
[----:B------:R-:W-:Y:S05]  /*da80*/  BSYNC B1 ;  /* 0x0000000000017941 */ /* 0x000fea0003800000 */
.L_x_478:
        /* <DEDUP_REMOVED lines=11> */
.L_x_481:
[----:B------:R-:W-:Y:S05]  /*db40*/  BSYNC B1 ;  /* 0x0000000000017941 */ /* 0x000fea0003800000 */
.L_x_480:
[----:B0-----:R-:W-:Y:S01]  /*db50*/  @!P4 IMAD R3, R118, R17, R2 ;  /* 0x000000117603c224 */ /* 0x001fe200078e0202 */
[----:B------:R-:W-:Y:S04]  /*db60*/  BSSY B1, `(.L_x_482) ;  /* 0x0000006000017945 */ /* 0x000fe80003800000 */
[----:B------:R0:W-:Y:S01]  /*db70*/  @!P4 STG.E.U8 desc[UR36][R8.64+0xb8], R3 ;  /* 0x0000b8030800c986 */ /* 0x0001e2000c101124 */
[----:B------:R-:W-:Y:S05]  /*db80*/  @P3 BRA `(.L_x_483) ;  /* 0x00000000000c3947 */ /* 0x000fea0003800000 */
[----:B------:R-:W0:Y:S02]  /*db90*/  LDG.E.U8 R16, desc[UR36][R22.64+0xb9] ;  /* 0x0000b92416107981 */ /* 0x000e24000c1e1100 */
[----:B0-----:R-:W-:-:S05]  /*dba0*/  PRMT R3, R16, 0x8880, RZ ;  /* 0x0000888010037816 */ /* 0x001fca00000000ff */
[----:B------:R-:W-:-:S07]  /*dbb0*/  IMAD R2, R3, R18, RZ ;  /* 0x0000001203027224 */ /* 0x000fce00078e02ff */
.L_x_483:
[----:B------:R-:W-:Y:S05]  /*dbc0*/  BSYNC B1 ;  /* 0x0000000000017941 */ /* 0x000fea0003800000 */
.L_x_482:
[----:B------:R-:W-:Y:S01]  /*dbd0*/  @!P3 IMAD R119, R119, R17, R2 ;  /* 0x000000117777b224 */ /* 0x000fe200078e0202 */
[----:B------:R-:W-:Y:S04]  /*dbe0*/  BSSY B1, `(.L_x_484) ;  /* 0x0000006000017945 */ /* 0x000fe80003800000 */
[----:B------:R0:W-:Y:S01]  /*dbf0*/  @!P3 STG.E.U8 desc[UR36][R8.64+0xb9], R119 ;  /* 0x0000b9770800b986 */ /* 0x0001e2000c101124 */
[----:B------:R-:W-:Y:S05]  /*dc00*/  @P5 BRA `(.L_x_485) ;  /* 0x00000000000c5947 */ /* 0x000fea0003800000 */
[----:B------:R-:W0:Y:S02]  /*dc10*/  LDG.E.U8 R16, desc[UR36][R4.64+0xc0] ;  /* 0x0000c02404107981 */ /* 0x000e24000c1e1100 */
[----:B0-----:R-:W-:-:S05]  /*dc20*/  PRMT R3, R16, 0x8880, RZ ;  /* 0x0000888010037816 */ /* 0x001fca00000000ff */
[----:B------:R-:W-:-:S07]  /*dc30*/  IMAD R2, R3, R18, RZ ;  /* 0x0000001203027224 */ /* 0x000fce00078e02ff */
.L_x_485:
[----:B------:R-:W-:Y:S05]  /*dc40*/  BSYNC B1 ;  /* 0x0000000000017941 */ /* 0x000fea0003800000 */
.L_x_484:
[----:B0-----:R-:W-:Y:S01]  /*dc50*/  @!P5 IMAD R3, R120, R17, R2 ;  /* 0x000000117803d224 */ /* 0x001fe200078e0202 */
[----:B------:R-:W-:Y:S04]  /*dc60*/  BSSY B1, `(.L_x_486) ;  /* 0x0000006000017945 */ /* 0x000fe80003800000 */
[----:B------:R0:W-:Y:S01]  /*dc70*/  @!P5 STG.E.U8 desc[UR36][R6.64+0xc0], R3 ;  /* 0x0000c0030600d986 */ /* 0x0001e2000c101124 */
[----:B------:R-:W-:Y:S05]  /*dc80*/  @P0 BRA `(.L_x_487) ;  /* 0x00000000000c0947 */ /* 0x000fea0003800000 */
[----:B------:R-:W0:Y:S02]  /*dc90*/  LDG.E.U8 R16, desc[UR36][R4.64+0xc1] ;  /* 0x0000c12404107981 */ /* 0x000e24000c1e1100 */
[----:B0-----:R-:W-:-:S05]  /*dca0*/  PRMT R3, R16, 0x8880, RZ ;  /* 0x0000888010037816 */ /* 0x001fca00000000ff */
[----:B------:R-:W-:-:S07]  /*dcb0*/  IMAD R2, R3, R18, RZ ;  /* 0x0000001203027224 */ /* 0x000fce00078e02ff */
.L_x_487:
[----:B------:R-:W-:Y:S05]  /*dcc0*/  BSYNC B1 ;  /* 0x0000000000017941 */ /* 0x000fea0003800000 */
.L_x_486:
        /* <DEDUP_REMOVED lines=11> */
.L_x_489:
[----:B------:R-:W-:Y:S05]  /*dd80*/  BSYNC B1 ;  /* 0x0000000000017941 */ /* 0x000fea0003800000 */
.L_x_488:
[----:B0-----:R-:W-:Y:S01]  /*dd90*/  @!P4 IMAD R3, R122, R17, R2 ;  /* 0x000000117a03c224 */ /* 0x001fe200078e0202 */
[----:B------:R-:W-:Y:S04]  /*dda0*/  BSSY B1, `(.L_x_490) ;  /* 0x0000006000017945 */ /* 0x000fe80003800000 */
[----:B------:R0:W-:Y:S01]  /*ddb0*/  @!P4 STG.E.U8 desc[UR36][R8.64+0xc0], R3 ;  /* 0x0000c0030800c986 */ /* 0x0001e2000c101124 */
[----:B------:R-:W-:Y:S05]  /*ddc0*/  @P3 BRA `(.L_x_491) ;  /* 0x00000000000c3947 */ /* 0x000fea0003800000 */
[----:B------:R-:W0:Y:S02]  /*ddd0*/  LDG.E.U8 R16, desc[UR36][R22.64+0xc1] ;  /* 0x0000c12416107981 */ /* 0x000e24000c1e1100 */
[----:B0-----:R-:W-:-:S05]  /*dde0*/  PRMT R3, R16, 0x8880, RZ ;  /* 0x0000888010037816 */ /* 0x001fca00000000ff */
[----:B------:R-:W-:-:S07]  /*ddf0*/  IMAD R2, R3, R18, RZ ;  /* 0x0000001203027224 */ /* 0x000fce00078e02ff */
.L_x_491:
[----:B------:R-:W-:Y:S05]  /*de00*/  BSYNC B1 ;  /* 0x0000000000017941 */ /* 0x000fea0003800000 */
.L_x_490:
[----:B------:R-:W-:Y:S01]  /*de10*/  @!P3 IMAD R123, R123, R17, R2 ;  /* 0x000000117b7bb224 */ /* 0x000fe200078e0202 */
[----:B------:R-:W-:Y:S04]  /*de20*/  BSSY B1, `(.L_x_492) ;  /* 0x0000006000017945 */ /* 0x000fe80003800000 */
[----:B------:R0:W-:Y:S01]  /*de30*/  @!P3 STG.E.U8 desc[UR36][R8.64+0xc1], R123 ;  /* 0x0000c17b0800b986 */ /* 0x0001e2000c101124 */
[----:B------:R-:W-:Y:S05]  /*de40*/  @P5 BRA `(.L_x_493) ;  /* 0x00000000000c5947 */ /* 0x000fea0003800000 */
[----:B------:R-:W0:Y:S02]  /*de50*/  LDG.E.U8 R16, desc[UR36][R4.64+0xc8] ;  /* 0x0000c82404107981 */ /* 0x000e24000c1e1100 */
[----:B0-----:R-:W-:-:S05]  /*de60*/  PRMT R3, R16, 0x8880, RZ ;  /* 0x0000888010037816 */ /* 0x001fca00000000ff */
[----:B------:R-:W-:-:S07]  /*de70*/  IMAD R2, R3, R18, RZ ;  /* 0x0000001203027224 */ /* 0x000fce00078e02ff */
.L_x_493:
[----:B------:R-:W-:Y:S05]  /*de80*/  BSYNC B1 ;  /* 0x0000000000017941 */ /* 0x000fea0003800000 */
.L_x_492:
[----:B0-----:R-:W-:Y:S01]  /*de90*/  @!P5 IMAD R3, R124, R17, R2 ;  /* 0x000000117c03d224 */ /* 0x001fe200078e0202 */
[----:B------:R-:W-:Y:S04]  /*dea0*/  BSSY B1, `(.L_x_494) ;  /* 0x0000006000017945 */ /* 0x000fe80003800000 */
[----:B------:R0:W-:Y:S01]  /*deb0*/  @!P5 STG.E.U8 desc[UR36][R6.64+0xc8], R3 ;  /* 0x0000c8030600d986 */ /* 0x0001e2000c101124 */
[----:B------:R-:W-:Y:S05]  /*dec0*/  @P0 BRA `(.L_x_495) ;  /* 0x00000000000c0947 */ /* 0x000fea0003800000 */
[----:B------:R-:W0:Y:S02]  /*ded0*/  LDG.E.U8 R16, desc[UR36][R4.64+0xc9] ;  /* 0x0000c92404107981 */ /* 0x000e24000c1e1100 */
[----:B0-----:R-:W-:-:S05]  /*dee0*/  PRMT R3, R16, 0x8880, RZ ;  /* 0x0000888010037816 */ /* 0x001fca00000000ff */
[----:B------:R-:W-:-:S07]  /*def0*/  IMAD R2, R3, R18, RZ ;  /* 0x0000001203027224 */ /* 0x000fce00078e02ff */
.L_x_495:
[----:B------:R-:W-:Y:S05]  /*df00*/  BSYNC B1 ;  /* 0x0000000000017941 */ /* 0x000fea0003800000 */
.L_x_494:
        /* <DEDUP_REMOVED lines=11> */
.L_x_497:
[----:B------:R-:W-:Y:S05]  /*dfc0*/  BSYNC B1 ;  /* 0x0000000000017941 */ /* 0x000fea0003800000 */
.L_x_496:
[----:B0-----:R-:W-:Y:S01]  /*dfd0*/  @!P4 IMAD R3, R126, R17, R2 ;  /* 0x000000117e03c224 */ /* 0x001fe200078e0202 */
[----:B------:R-:W-:Y:S04]  /*dfe0*/  BSSY B1, `(.L_x_498) ;  /* 0x0000006000017945 */ /* 0x000fe80003800000 */
[----:B------:R0:W-:Y:S01]  /*dff0*/  @!P4 STG.E.U8 desc[UR36][R8.64+0xc8], R3 ;  /* 0x0000c8030800c986 */ /* 0x0001e2000c101124 */
[----:B------:R-:W-:Y:S05]  /*e000*/  @P3 BRA `(.L_x_499) ;  /* 0x00000000000c3947 */ /* 0x000fea0003800000 */
[----:B------:R-:W0:Y:S02]  /*e010*/  LDG.E.U8 R16, desc[UR36][R22.64+0xc9] ;  /* 0x0000c92416107981 */ /* 0x000e24000c1e1100 */
[----:B0-----:R-:W-:-:S05]  /*e020*/  PRMT R3, R16, 0x8880, RZ ;  /* 0x0000888010037816 */ /* 0x001fca00000000ff */
[----:B------:R-:W-:-:S07]  /*e030*/  IMAD R2, R3, R18, RZ ;  /* 0x0000001203027224 */ /* 0x000fce00078e02ff */
.L_x_499:
[----:B------:R-:W-:Y:S05]  /*e040*/  BSYNC B1 ;  /* 0x0000000000017941 */ /* 0x000fea0003800000 */
.L_x_498:
[----:B------:R-:W-:Y:S01]  /*e050*/  @!P3 IMAD R127, R127, R17, R2 ;  /* 0x000000117f7fb224 */ /* 0x000fe200078e0202 */
[----:B------:R-:W-:Y:S04]  /*e060*/  BSSY B1, `(.L_x_500) ;  /* 0x0000006000017945 */ /* 0x000fe80003800000 */
[----:B------:R0:W-:Y:S01]  /*e070*/  @!P3 STG.E.U8 desc[UR36][R8.64+0xc9], R127 ;  /* 0x0000c97f0800b986 */ /* 0x0001e2000c101124 */
[----:B------:R-:W-:Y:S05]  /*e080*/  @P5 BRA `(.L_x_501) ;  /* 0x00000000000c5947 */ /* 0x000fea0003800000 */
[----:B------:R-:W0:Y:S02]  /*e090*/  LDG.E.U8 R16, desc[UR36][R4.64+0xd0] ;  /* 0x0000d02404107981 */ /* 0x000e24000c1e1100 */
[----:B0-----:R-:W-:-:S05]  /*e0a0*/  PRMT R3, R16, 0x8880, RZ ;  /* 0x0000888010037816 */ /* 0x001fca00000000ff */
[----:B------:R-:W-:-:S07]  /*e0b0*/  IMAD R2, R3, R18, RZ ;  /* 0x0000001203027224 */ /* 0x000fce00078e02ff */
.L_x_501:
[----:B------:R-:W-:Y:S05]  /*e0c0*/  BSYNC B1 ;  /* 0x0000000000017941 */ /* 0x000fea0003800000 */
.L_x_500:
[----:B0-----:R-:W-:Y:S01]  /*e0d0*/  @!P5 IMAD R3, R128, R17, R2 ;  /* 0x000000118003d224 */ /* 0x001fe200078e0202 */
[----:B------:R-:W-:Y:S04]  /*e0e0*/  BSSY B1, `(.L_x_502) ;  /* 0x0000006000017945 */ /* 0x000fe80003800000 */
[----:B------:R0:W-:Y:S01]  /*e0f0*/  @!P5 STG.E.U8 desc[UR36][R6.64+0xd0], R3 ;  /* 0x0000d0030600d986 */ /* 0x0001e2000c101124 */
[----:B------:R-:W-:Y:S05]  /*e100*/  @P0 BRA `(.L_x_503) ;  /* 0x00000000000c0947 */ /* 0x000fea0003800000 */
[----:B------:R-:W0:Y:S02]  /*e110*/  LDG.E.U8 R16, desc[UR36][R4.64+0xd1] ;  /* 0x0000d12404107981 */ /* 0x000e24000c1e1100 */
[----:B0-----:R-:W-:-:S05]  /*e120*/  PRMT R3, R16, 0x8880, RZ ;  /* 0x0000888010037816 */ /* 0x001fca00000000ff */
[----:B------:R-:W-:-:S07]  /*e130*/  IMAD R2, R3, R18, RZ ;  /* 0x0000001203027224 */ /* 0x000fce00078e02ff */
.L_x_503:
[----:B------:R-:W-:Y:S05]  /*e140*/  BSYNC B1 ;  /* 0x0000000000017941 */ /* 0x000fea0003800000 */
.L_x_502:
        /* <DEDUP_REMOVED lines=11> */
.L_x_505:
[----:B------:R-:W-:Y:S05]  /*e200*/  BSYNC B1 ;  /* 0x0000000000017941 */ /* 0x000fea0003800000 */
.L_x_504:
[----:B0-----:R-:W-:Y:S01]  /*e210*/  @!P4 IMAD R3, R130, R17, R2 ;  /* 0x000000118203c224 */ /* 0x001fe200078e0202 */
[----:B------:R-:W-:Y:S04]  /*e220*/  BSSY B1, `(.L_x_506) ;  /* 0x0000006000017945 */ /* 0x000fe80003800000 */
[----:B------:R0:W-:Y:S01]  /*e230*/  @!P4 STG.E.U8 desc[UR36][R8.64+0xd0], R3 ;  /* 0x0000d0030800c986 */ /* 0x0001e2000c101124 */
[----:B------:R-:W-:Y:S05]  /*e240*/  @P3 BRA `(.L_x_507) ;  /* 0x00000000000c3947 */ /* 0x000fea0003800000 */
[----:B------:R-:W0:Y:S02]  /*e250*/  LDG.E.U8 R16, desc[UR36][R22.64+0xd1] ;  /* 0x0000d12416107981 */ /* 0x000e24000c1e1100 */
[----:B0-----:R-:W-:-:S05]  /*e260*/  PRMT R3, R16, 0x8880, RZ ;  /* 0x0000888010037816 */ /* 0x001fca00000000ff */
[----:B------:R-:W-:-:S07]  /*e270*/  IMAD R2, R3, R18, RZ ;  /* 0x0000001203027224 */ /* 0x000fce00078e02ff */
.L_x_507:
[----:B------:R-:W-:Y:S05]  /*e280*/  BSYNC B1 ;  /* 0x0000000000017941 */ /* 0x000fea0003800000 */
.L_x_506:
[----:B------:R-:W-:Y:S01]  /*e290*/  @!P3 IMAD R131, R131, R17, R2 ;  /* 0x000000118383b224 */ /* 0x000fe200078e0202 */
[----:B------:R-:W-:Y:S04]  /*e2a0*/  BSSY B1, `(.L_x_508) ;  /* 0x0000006000017945 */ /* 0x000fe80003800000 */
[----:B------:R0:W-:Y:S01]  /*e2b0*/  @!P3 STG.E.U8 desc[UR36][R8.64+0xd1], R131 ;  /* 0x0000d1830800b986 */ /* 0x0001e2000c101124 */
[----:B------:R-:W-:Y:S05]  /*e2c0*/  @P5 BRA `(.L_x_509) ;  /* 0x00000000000c5947 */ /* 0x000fea0003800000 */
[----:B------:R-:W0:Y:S02]  /*e2d0*/  LDG.E.U8 R16, desc[UR36][R4.64+0xd8] ;  /* 0x0000d82404107981 */ /* 0x000e24000c1e1100 */
[----:B0-----:R-:W-:-:S05]  /*e2e0*/  PRMT R3, R16, 0x8880, RZ ;  /* 0x0000888010037816 */ /* 0x001fca00000000ff */
[----:B------:R-:W-:-:S07]  /*e2f0*/  IMAD R2, R3, R18, RZ ;  /* 0x0000001203027224 */ /* 0x000fce00078e02ff */
.L_x_509:
[----:B------:R-:W-:Y:S05]  /*e300*/  BSYNC B1 ;  /* 0x0000000000017941 */ /* 0x000fea0003800000 */
.L_x_508:
[----:B0-----:R-:W-:Y:S01]  /*e310*/  @!P5 IMAD R3, R132, R17, R2 ;  /* 0x000000118403d224 */ /* 0x001fe200078e0202 */
[----:B------:R-:W-:Y:S04]  /*e320*/  BSSY B1, `(.L_x_510) ;  /* 0x0000006000017945 */ /* 0x000fe80003800000 */
[----:B------:R0:W-:Y:S01]  /*e330*/  @!P5 STG.E.U8 desc[UR36][R6.64+0xd8], R3 ;  /* 0x0000d8030600d986 */ /* 0x0001e2000c101124 */
[----:B------:R-:W-:Y:S05]  /*e340*/  @P0 BRA `(.L_x_511) ;  /* 0x00000000000c0947 */ /* 0x000fea0003800000 */
[----:B------:R-:W0:Y:S02]  /*e350*/  LDG.E.U8 R16, desc[UR36][R4.64+0xd9] ;  /* 0x0000d92404107981 */ /* 0x000e24000c1e1100 */
[----:B0-----:R-:W-:-:S05]  /*e360*/  PRMT R3, R16, 0x8880, RZ ;  /* 0x0000888010037816 */ /* 0x001fca00000000ff */
[----:B------:R-:W-:-:S07]  /*e370*/  IMAD R2, R3, R18, RZ ;  /* 0x0000001203027224 */ /* 0x000fce00078e02ff */
.L_x_511:
[----:B------:R-:W-:Y:S05]  /*e380*/  BSYNC B1 ;  /* 0x0000000000017941 */ /* 0x000fea0003800000 */
.L_x_510:
        /* <DEDUP_REMOVED lines=11> */
.L_x_513:
[----:B------:R-:W-:Y:S05]  /*e440*/  BSYNC B1 ;  /* 0x0000000000017941 */ /* 0x000fea0003800000 */
.L_x_512:
[----:B0-----:R-:W-:Y:S01]  /*e450*/  @!P4 IMAD R3, R134, R17, R2 ;  /* 0x000000118603c224 */ /* 0x001fe200078e0202 */
[----:B------:R-:W-:Y:S04]  /*e460*/  BSSY B1, `(.L_x_514) ;  /* 0x0000006000017945 */ /* 0x000fe80003800000 */
[----:B------:R0:W-:Y:S01]  /*e470*/  @!P4 STG.E.U8 desc[UR36][R8.64+0xd8], R3 ;  /* 0x0000d8030800c986 */ /* 0x0001e2000c101124 */
[----:B------:R-:W-:Y:S05]  /*e480*/  @P3 BRA `(.L_x_515) ;  /* 0x00000000000c3947 */ /* 0x000fea0003800000 */
[----:B------:R-:W0:Y:S02]  /*e490*/  LDG.E.U8 R16, desc[UR36][R22.64+0xd9] ;  /* 0x0000d92416107981 */ /* 0x000e24000c1e1100 */
[----:B0-----:R-:W-:-:S05]  /*e4a0*/  PRMT R3, R16, 0x8880, RZ ;  /* 0x0000888010037816 */ /* 0x001fca00000000ff */
[----:B------:R-:W-:-:S07]  /*e4b0*/  IMAD R2, R3, R18, RZ ;  /* 0x0000001203027224 */ /* 0x000fce00078e02ff */
.L_x_515:
[----:B------:R-:W-:Y:S05]  /*e4c0*/  BSYNC B1 ;  /* 0x0000000000017941 */ /* 0x000fea0003800000 */
.L_x_514:
[----:B------:R-:W-:Y:S01]  /*e4d0*/  @!P3 IMAD R135, R135, R17, R2 ;  /* 0x000000118787b224 */ /* 0x000fe200078e0202 */
[----:B------:R-:W-:Y:S04]  /*e4e0*/  BSSY B1, `(.L_x_516) ;  /* 0x0000006000017945 */ /* 0x000fe80003800000 */
[----:B------:R0:W-:Y:S01]  /*e4f0*/  @!P3 STG.E.U8 desc[UR36][R8.64+0xd9], R135 ;  /* 0x0000d9870800b986 */ /* 0x0001e2000c101124 */
[----:B------:R-:W-:Y:S05]  /*e500*/  @P5 BRA `(.L_x_517) ;  /* 0x00000000000c5947 */ /* 0x000fea0003800000 */
[----:B------:R-:W0:Y:S02]  /*e510*/  LDG.E.U8 R16, desc[UR36][R4.64+0xe0] ;  /* 0x0000e02404107981 */ /* 0x000e24000c1e1100 */
[----:B0-----:R-:W-:-:S05]  /*e520*/  PRMT R3, R16, 0x8880, RZ ;  /* 0x0000888010037816 */ /* 0x001fca00000000ff */
[----:B------:R-:W-:-:S07]  /*e530*/  IMAD R2, R3, R18, RZ ;  /* 0x0000001203027224 */ /* 0x000fce00078e02ff */
.L_x_517:
[----:B------:R-:W-:Y:S05]  /*e540*/  BSYNC B1 ;  /* 0x0000000000017941 */ /* 0x000fea0003800000 */
.L_x_516:
[----:B0-----:R-:W-:Y:S01]  /*e550*/  @!P5 IMAD R3, R136, R17, R2 ;  /* 0x000000118803d224 */ /* 0x001fe200078e0202 */
[----:B------:R-:W-:Y:S04]  /*e560*/  BSSY B1, `(.L_x_518) ;  /* 0x0000006000017945 */ /* 0x000fe80003800000 */
[----:B------:R0:W-:Y:S01]  /*e570*/  @!P5 STG.E.U8 desc[UR36][R6.64+0xe0], R3 ;  /* 0x0000e0030600d986 */ /* 0x0001e2000c101124 */
[----:B------:R-:W-:Y:S05]  /*e580*/  @P0 BRA `(.L_x_519) ;  /* 0x00000000000c0947 */ /* 0x000fea0003800000 */
[----:B------:R-:W0:Y:S02]  /*e590*/  LDG.E.U8 R16, desc[UR36][R4.64+0xe1] ;  /* 0x0000e12404107981 */ /* 0x000e24000c1e1100 */
[----:B0-----:R-:W-:-:S05]  /*e5a0*/  PRMT R3, R16, 0x8880, RZ ;  /* 0x0000888010037816 */ /* 0x001fca00000000ff */
[----:B------:R-:W-:-:S07]  /*e5b0*/  IMAD R2, R3, R18, RZ ;  /* 0x0000001203027224 */ /* 0x000fce00078e02ff */
.L_x_519:
[----:B------:R-:W-:Y:S05]  /*e5c0*/  BSYNC B1 ;  /* 0x0000000000017941 */ /* 0x000fea0003800000 */
.L_x_518:
        /* <DEDUP_REMOVED lines=11> */
.L_x_521:
[----:B------:R-:W-:Y:S05]  /*e680*/  BSYNC B1 ;  /* 0x0000000000017941 */ /* 0x000fea0003800000 */
.L_x_520:
[----:B0-----:R-:W-:Y:S01]  /*e690*/  @!P4 IMAD R3, R138, R17, R2 ;  /* 0x000000118a03c224 */ /* 0x001fe200078e0202 */
[----:B------:R-:W-:Y:S04]  /*e6a0*/  BSSY B1, `(.L_x_522) ;  /* 0x0000006000017945 */ /* 0x000fe80003800000 */
[----:B------:R0:W-:Y:S01]  /*e6b0*/  @!P4 STG.E.U8 desc[UR36][R8.64+0xe0], R3 ;  /* 0x0000e0030800c986 */ /* 0x0001e2000c101124 */
[----:B------:R-:W-:Y:S05]  /*e6c0*/  @P3 BRA `(.L_x_523) ;  /* 0x00000000000c3947 */ /* 0x000fea0003800000 */
[----:B------:R-:W0:Y:S02]  /*e6d0*/  LDG.E.U8 R16, desc[UR36][R22.64+0xe1] ;  /* 0x0000e12416107981 */ /* 0x000e24000c1e1100 */
[----:B0-----:R-:W-:-:S05]  /*e6e0*/  PRMT R3, R16, 0x8880, RZ ;  /* 0x0000888010037816 */ /* 0x001fca00000000ff */
[----:B------:R-:W-:-:S07]  /*e6f0*/  IMAD R2, R3, R18, RZ ;  /* 0x0000001203027224 */ /* 0x000fce00078e02ff */
.L_x_523:
[----:B------:R-:W-:Y:S05]  /*e700*/  BSYNC B1 ;  /* 0x0000000000017941 */ /* 0x000fea0003800000 */
.L_x_522:
[----:B------:R-:W-:Y:S01]  /*e710*/  @!P3 IMAD R139, R139, R17, R2 ;  /* 0x000000118b8bb224 */ /* 0x000fe200078e0202 */
[----:B------:R-:W-:Y:S04]  /*e720*/  BSSY B1, `(.L_x_524) ;  /* 0x0000006000017945 */ /* 0x000fe80003800000 */
[----:B------:R0:W-:Y:S01]  /*e730*/  @!P3 STG.E.U8 desc[UR36][R8.64+0xe1], R139 ;  /* 0x0000e18b0800b986 */ /* 0x0001e2000c101124 */
[----:B------:R-:W-:Y:S05]  /*e740*/  @P5 BRA `(.L_x_525) ;  /* 0x00000000000c5947 */ /* 0x000fea0003800000 */
[----:B------:R-:W0:Y:S02]  /*e750*/  LDG.E.U8 R16, desc[UR36][R4.64+0xe8] ;  /* 0x0000e82404107981 */ /* 0x000e24000c1e1100 */
[----:B0-----:R-:W-:-:S05]  /*e760*/  PRMT R3, R16, 0x8880, RZ ;  /* 0x0000888010037816 */ /* 0x001fca00000000ff */
[----:B------:R-:W-:-:S07]  /*e770*/  IMAD R2, R3, R18, RZ ;  /* 0x0000001203027224 */ /* 0x000fce00078e02ff */
.L_x_525:
[----:B------:R-:W-:Y:S05]  /*e780*/  BSYNC B1 ;  /* 0x0000000000017941 */ /* 0x000fea0003800000 */
.L_x_524:
[----:B0-----:R-:W-:Y:S01]  /*e790*/  @!P5 IMAD R3, R140, R17, R2 ;  /* 0x000000118c03d224 */ /* 0x001fe200078e0202 */
[----:B------:R-:W-:Y:S04]  /*e7a0*/  BSSY B1, `(.L_x_526) ;  /* 0x0000006000017945 */ /* 0x000fe80003800000 */
[----:B------:R0:W-:Y:S01]  /*e7b0*/  @!P5 STG.E.U8 desc[UR36][R6.64+0xe8], R3 ;  /* 0x0000e8030600d986 */ /* 0x0001e2000c101124 */
[----:B------:R-:W-:Y:S05]  /*e7c0*/  @P0 BRA `(.L_x_527) ;  /* 0x00000000000c0947 */ /* 0x000fea0003800000 */
[----:B------:R-:W0:Y:S02]  /*e7d0*/  LDG.E.U8 R16, desc[UR36][R4.64+0xe9] ;  /* 0x0000e92404107981 */ /* 0x000e24000c1e1100 */
[----:B0-----:R-:W-:-:S05]  /*e7e0*/  PRMT R3, R16, 0x8880, RZ ;  /* 0x0000888010037816 */ /* 0x001fca00000000ff */
[----:B------:R-:W-:-:S07]  /*e7f0*/  IMAD R2, R3, R18, RZ ;  /* 0x0000001203027224 */ /* 0x000fce00078e02ff */
.L_x_527:
[----:B------:R-:W-:Y:S05]  /*e800*/  BSYNC B1 ;  /* 0x0000000000017941 */ /* 0x000fea0003800000 */
.L_x_526:
        /* <DEDUP_REMOVED lines=11> */
.L_x_529:
[----:B------:R-:W-:Y:S05]  /*e8c0*/  BSYNC B1 ;  /* 0x0000000000017941 */ /* 0x000fea0003800000 */
.L_x_528:
[----:B0-----:R-:W-:Y:S01]  /*e8d0*/  @!P4 IMAD R3, R142, R17, R2 ;  /* 0x000000118e03c224 */ /* 0x001fe200078e0202 */
[----:B------:R-:W-:Y:S04]  /*e8e0*/  BSSY B1, `(.L_x_530) ;  /* 0x0000006000017945 */ /* 0x000fe80003800000 */
[----:B------:R0:W-:Y:S01]  /*e8f0*/  @!P4 STG.E.U8 desc[UR36][R8.64+0xe8], R3 ;  /* 0x0000e8030800c986 */ /* 0x0001e2000c101124 */
[----:B------:R-:W-:Y:S05]  /*e900*/  @P3 BRA `(.L_x_531) ;  /* 0x00000000000c3947 */ /* 0x000fea0003800000 */
[----:B------:R-:W0:Y:S02]  /*e910*/  LDG.E.U8 R16, desc[UR36][R22.64+0xe9] ;  /* 0x0000e92416107981 */ /* 0x000e24000c1e1100 */
[----:B0-----:R-:W-:-:S05]  /*e920*/  PRMT R3, R16, 0x8880, RZ ;  /* 0x0000888010037816 */ /* 0x001fca00000000ff */
[----:B------:R-:W-:-:S07]  /*e930*/  IMAD R2, R3, R18, RZ ;  /* 0x0000001203027224 */ /* 0x000fce00078e02ff */
.L_x_531:
[----:B------:R-:W-:Y:S05]  /*e940*/  BSYNC B1 ;  /* 0x0000000000017941 */ /* 0x000fea0003800000 */
.L_x_530:
[----:B------:R-:W-:Y:S01]  /*e950*/  @!P3 IMAD R143, R143, R17, R2 ;  /* 0x000000118f8fb224 */ /* 0x000fe200078e0202 */
[----:B------:R-:W-:Y:S04]  /*e960*/  BSSY B1, `(.L_x_532) ;  /* 0x0000006000017945 */ /* 0x000fe80003800000 */
[----:B------:R0:W-:Y:S01]  /*e970*/  @!P3 STG.E.U8 desc[UR36][R8.64+0xe9], R143 ;  /* 0x0000e98f0800b986 */ /* 0x0001e2000c101124 */
[----:B------:R-:W-:Y:S05]  /*e980*/  @P5 BRA `(.L_x_533) ;  /* 0x00000000000c5947 */ /* 0x000fea0003800000 */
[----:B------:R-:W0:Y:S02]  /*e990*/  LDG.E.U8 R16, desc[UR36][R4.64+0xf0] ;  /* 0x0000f02404107981 */ /* 0x000e24000c1e1100 */
[----:B0-----:R-:W-:-:S05]  /*e9a0*/  PRMT R3, R16, 0x8880, RZ ;  /* 0x0000888010037816 */ /* 0x001fca00000000ff */
[----:B------:R-:W-:-:S07]  /*e9b0*/  IMAD R2, R3, R18, RZ ;  /* 0x0000001203027224 */ /* 0x000fce00078e02ff */
.L_x_533:
[----:B------:R-:W-:Y:S05]  /*e9c0*/  BSYNC B1 ;  /* 0x0000000000017941 */ /* 0x000fea0003800000 */
.L_x_532:
[----:B0-----:R-:W-:Y:S01]  /*e9d0*/  @!P5 IMAD R3, R144, R17, R2 ;  /* 0x000000119003d224 */ /* 0x001fe200078e0202 */
[----:B------:R-:W-:Y:S04]  /*e9e0*/  BSSY B1, `(.L_x_534) ;  /* 0x0000006000017945 */ /* 0x000fe80003800000 */
[----:B------:R0:W-:Y:S01]  /*e9f0*/  @!P5 STG.E.U8 desc[UR36][R6.64+0xf0], R3 ;  /* 0x0000f0030600d986 */ /* 0x0001e2000c101124 */
[----:B------:R-:W-:Y:S05]  /*ea00*/  @P0 BRA `(.L_x_535) ;  /* 0x00000000000c0947 */ /* 0x000fea0003800000 */
[----:B------:R-:W0:Y:S02]  /*ea10*/  LDG.E.U8 R16, desc[UR36][R4.64+0xf1] ;  /* 0x0000f12404107981 */ /* 0x000e24000c1e1100 */
[----:B0-----:R-:W-:-:S05]  /*ea20*/  PRMT R3, R16, 0x8880, RZ ;  /* 0x0000888010037816 */ /* 0x001fca00000000ff */
[----:B------:R-:W-:-:S07]  /*ea30*/  IMAD R2, R3, R18, RZ ;  /* 0x0000001203027224 */ /* 0x000fce00078e02ff */
.L_x_535:
[----:B------:R-:W-:Y:S05]  /*ea40*/  BSYNC B1 ;  /* 0x0000000000017941 */ /* 0x000fea0003800000 */
.L_x_534:
[C---:B------:R-:W-:Y:S01]  /*ea50*/  ISETP.LT.OR P4, PT, R0.reuse, 0xf1, !P1 ;  /* 0x000000f10000780c */ /* 0x040fe20004f81670 */
[----:B------:R-:W-:Y:S01]  /*ea60*/  @!P0 IMAD R145, R145, R17, R2 ;  /* 0x0000001191918224 */ /* 0x000fe200078e0202 */
[----:B------:R-:W-:Y:S01]  /*ea70*/  BSSY B1, `(.L_x_536) ;  /* 0x000000a000017945 */ /* 0x000fe20003800000 */
[C---:B------:R-:W-:Y:S02]  /*ea80*/  ISETP.LT.OR P3, PT, R0.reuse, 0xf2, !P1 ;  /* 0x000000f20000780c */ /* 0x040fe40004f61670 */
        /* <DEDUP_REMOVED lines=8> */
.L_x_537:
[----:B------:R-:W-:Y:S05]  /*eb10*/  BSYNC B1 ;  /* 0x0000000000017941 */ /* 0x000fea0003800000 */
.L_x_536:
[----:B0-----:R-:W-:Y:S01]  /*eb20*/  @!P4 IMAD R3, R146, R17, R2 ;  /* 0x000000119203c224 */ /* 0x001fe200078e0202 */
[----:B------:R-:W-:Y:S04]  /*eb30*/  BSSY B1, `(.L_x_538) ;  /* 0x0000006000017945 */ /* 0x000fe80003800000 */
[----:B------:R0:W-:Y:S01]  /*eb40*/  @!P4 STG.E.U8 desc[UR36][R8.64+0xf0], R3 ;  /* 0x0000f0030800c986 */ /* 0x0001e2000c101124 */
[----:B------:R-:W-:Y:S05]  /*eb50*/  @P3 BRA `(.L_x_539) ;  /* 0x00000000000c3947 */ /* 0x000fea0003800000 */
[----:B------:R-:W0:Y:S02]  /*eb60*/  LDG.E.U8 R16, desc[UR36][R22.64+0xf1] ;  /* 0x0000f12416107981 */ /* 0x000e24000c1e1100 */
[----:B0-----:R-:W-:-:S05]  /*eb70*/  PRMT R3, R16, 0x8880, RZ ;  /* 0x0000888010037816 */ /* 0x001fca00000000ff */
[----:B------:R-:W-:-:S07]  /*eb80*/  IMAD R2, R3, R18, RZ ;  /* 0x0000001203027224 */ /* 0x000fce00078e02ff */
.L_x_539:
[----:B------:R-:W-:Y:S05]  /*eb90*/  BSYNC B1 ;  /* 0x0000000000017941 */ /* 0x000fea0003800000 */
.L_x_538:
[----:B------:R-:W-:Y:S01]  /*eba0*/  @!P3 IMAD R147, R147, R17, R2 ;  /* 0x000000119393b224 */ /* 0x000fe200078e0202 */
[----:B------:R-:W-:Y:S04]  /*ebb0*/  BSSY B1, `(.L_x_540) ;  /* 0x0000006000017945 */ /* 0x000fe80003800000 */
[----:B------:R0:W-:Y:S01]  /*ebc0*/  @!P3 STG.E.U8 desc[UR36][R8.64+0xf1], R147 ;  /* 0x0000f1930800b986 */ /* 0x0001e2000c101124 */
[----:B------:R-:W-:Y:S05]  /*ebd0*/  @P0 BRA `(.L_x_541) ;  /* 0x00000000000c0947 */ /* 0x000fea0003800000 */
[----:B------:R-:W0:Y:S02]  /*ebe0*/  LDG.E.U8 R16, desc[UR36][R4.64+0xf8] ;  /* 0x0000f82404107981 */ /* 0x000e24000c1e1100 */
[----:B0-----:R-:W-:-:S05]  /*ebf0*/  PRMT R3, R16, 0x8880, RZ ;  /* 0x0000888010037816 */ /* 0x001fca00000000ff */
[----:B------:R-:W-:-:S07]  /*ec00*/  IMAD R2, R3, R18, RZ ;  /* 0x0000001203027224 */ /* 0x000fce00078e02ff */
.L_x_541:
[----:B------:R-:W-:Y:S05]  /*ec10*/  BSYNC B1 ;  /* 0x0000000000017941 */ /* 0x000fea0003800000 */
.L_x_540:
[----:B0-----:R-:W-:Y:S01]  /*ec20*/  @!P0 IMAD R3, R148, R17, R2 ;  /* 0x0000001194038224 */ /* 0x001fe200078e0202 */
[----:B------:R-:W-:Y:S04]  /*ec30*/  BSSY B1, `(.L_x_542) ;  /* 0x0000006000017945 */ /* 0x000fe80003800000 */
[----:B------:R0:W-:Y:S01]  /*ec40*/  @!P0 STG.E.U8 desc[UR36][R6.64+0xf8], R3 ;  /* 0x0000f80306008986 */ /* 0x0001e2000c101124 */
[----:B------:R-:W-:Y:S05]  /*ec50*/  @P2 BRA `(.L_x_543) ;  /* 0x00000000000c2947 */ /* 0x000fea0003800000 */
[----:B------:R-:W0:Y:S02]  /*ec60*/  LDG.E.U8 R16, desc[UR36][R4.64+0xf9] ;  /* 0x0000f92404107981 */ /* 0x000e24000c1e1100 */
[----:B0-----:R-:W-:-:S05]  /*ec70*/  PRMT R3, R16, 0x8880, RZ ;  /* 0x0000888010037816 */ /* 0x001fca00000000ff */
[----:B------:R-:W-:-:S07]  /*ec80*/  IMAD R2, R3, R18, RZ ;  /* 0x0000001203027224 */ /* 0x000fce00078e02ff */
.L_x_543:
[----:B------:R-:W-:Y:S05]  /*ec90*/  BSYNC B1 ;  /* 0x0000000000017941 */ /* 0x000fea0003800000 */
.L_x_542:
[----:B------:R-:W-:Y:S01]  /*eca0*/  @!P2 IMAD R149, R149, R17, R2 ;  /* 0x000000119595a224 */ /* 0x000fe200078e0202 */
[----:B------:R-:W-:Y:S04]  /*ecb0*/  BSSY B1, `(.L_x_544) ;  /* 0x0000006000017945 */ /* 0x000fe80003800000 */
[----:B------:R0:W-:Y:S01]  /*ecc0*/  @!P2 STG.E.U8 desc[UR36][R6.64+0xf9], R149 ;  /* 0x0000f9950600a986 */ /* 0x0001e2000c101124 */
[----:B------:R-:W-:Y:S05]  /*ecd0*/  @P5 BRA `(.L_x_545) ;  /* 0x00000000000c5947 */ /* 0x000fea0003800000 */
[----:B------:R-:W0:Y:S02]  /*ece0*/  LDG.E.U8 R16, desc[UR36][R22.64+0xf8] ;  /* 0x0000f82416107981 */ /* 0x000e24000c1e1100 */
[----:B0-----:R-:W-:-:S05]  /*ecf0*/  PRMT R3, R16, 0x8880, RZ ;  /* 0x0000888010037816 */ /* 0x001fca00000000ff */
[----:B------:R-:W-:-:S07]  /*ed00*/  IMAD R2, R3, R18, RZ ;  /* 0x0000001203027224 */ /* 0x000fce00078e02ff */
.L_x_545:
[----:B------:R-:W-:Y:S05]  /*ed10*/  BSYNC B1 ;  /* 0x0000000000017941 */ /* 0x000fea0003800000 */
.L_x_544:
[----:B0-----:R-:W-:Y:S01]  /*ed20*/  @!P5 IMAD R3, R150, R17, R2 ;  /* 0x000000119603d224 */ /* 0x001fe200078e0202 */
[----:B------:R-:W-:Y:S01]  /*ed30*/  ISETP.LT.OR P1, PT, R0, 0xfa, !P1 ;  /* 0x000000fa0000780c */ /* 0x000fe20004f21670 */
[----:B------:R-:W-:Y:S03]  /*ed40*/  BSSY B1, `(.L_x_546) ;  /* 0x0000006000017945 */ /* 0x000fe60003800000 */
[----:B------:R0:W-:Y:S09]  /*ed50*/  @!P5 STG.E.U8 desc[UR36][R8.64+0xf8], R3 ;  /* 0x0000f8030800d986 */ /* 0x0001f2000c101124 */
[----:B------:R-:W-:Y:S05]  /*ed60*/  @P1 BRA `(.L_x_547) ;  /* 0x00000000000c1947 */ /* 0x000fea0003800000 */
[----:B------:R-:W0:Y:S02]  /*ed70*/  LDG.E.U8 R16, desc[UR36][R22.64+0xf9] ;  /* 0x0000f92416107981 */ /* 0x000e24000c1e1100 */
[----:B0-----:R-:W-:-:S05]  /*ed80*/  PRMT R3, R16, 0x8880, RZ ;  /* 0x0000888010037816 */ /* 0x001fca00000000ff */
[----:B------:R-:W-:-:S07]  /*ed90*/  IMAD R2, R3, R18, RZ ;  /* 0x0000001203027224 */ /* 0x000fce00078e02ff */
.L_x_547:
[----:B------:R-:W-:Y:S05]  /*eda0*/  BSYNC B1 ;  /* 0x0000000000017941 */ /* 0x000fea0003800000 */
.L_x_546:
[----:B------:R-:W-:Y:S01]  /*edb0*/  IMAD R151, R151, R17, R2 ;  /* 0x0000001197977224 */ /* 0x000fe200078e0202 */
[----:B------:R-:W-:Y:S06]  /*edc0*/  @P1 BRA `(.L_x_548) ;  /* 0x0000003800181947 */ /* 0x000fec0003800000 */
[----:B------:R0:W-:Y:S01]  /*edd0*/  STG.E.U8 desc[UR36][R8.64+0xf9], R151 ;  /* 0x0000f99708007986 */ /* 0x0001e2000c101124 */
[----:B------:R-:W-:Y:S05]  /*ede0*/  BRA `(.L_x_548) ;  /* 0x0000003800107947 */ /* 0x000fea0003800000 */
.L_x_35:
[----:B------:R-:W2:Y:S04]  /*edf0*/  LDL.LU R2, [R1] ;  /* 0x0000000001027983 */ /* 0x000ea80000300800 */
[----:B------:R-:W3:Y:S04]  /*ee00*/  LDL.LU R3, [R1+0x14] ;  /* 0x0000140001037983 */ /* 0x000ee80000300800 */
[----:B------:R-:W4:Y:S04]  /*ee10*/  LDL.LU R13, [R1+0x94] ;  /* 0x00009400010d7983 */ /* 0x000f280000300800 */
[----:B------:R-:W5:Y:S04]  /*ee20*/  LDL.LU R15, [R1+0x98] ;  /* 0x00009800010f7983 */ /* 0x000f680000300800 */
        /* <DEDUP_REMOVED lines=61> */
[----:B------:R-:W5:Y:S01]  /*f200*/  LDL.LU R176, [R1+0x194] ;  /* 0x0001940001b07983 */ /* 0x000f620000300800 */
[----:B------:R-:W-:-:S03]  /*f210*/  ISETP.GE.AND P2, PT, R154, 0x1, PT ;  /* 0x000000019a00780c */ /* 0x000fc60003f46270 */
[----:B------:R-:W5:Y:S04]  /*f220*/  LDL.LU R175, [R1+0x198] ;  /* 0x0001980001af7983 */ /* 0x000f680000300800 */
[----:B------:R-:W5:Y:S04]  /*f230*/  LDL.LU R174, [R1+0x19c] ;  /* 0x00019c0001ae7983 */ /* 0x000f680000300800 */
[----:B------:R-:W5:Y:S04]  /*f240*/  LDL.LU R173, [R1+0x1a0] ;  /* 0x0001a00001ad7983 */ /* 0x000f680000300800 */
[----:B------:R-:W5:Y:S01]  /*f250*/  LDL.LU R172, [R1+0x1a4] ;  /* 0x0001a40001ac7983 */ /* 0x000f620000300800 */
[----:B------:R-:W-:-:S03]  /*f260*/  ISETP.LT.OR P0, PT, R0, 0x1, !P2 ;  /* 0x000000010000780c */ /* 0x000fc60005701670 */
        /* <DEDUP_REMOVED lines=13> */
[----:B--2---:R-:W-:-:S03]  /*f340*/  @!P0 IMAD R2, R2, R17, RZ ;  /* 0x0000001102028224 */ /* 0x004fc600078e02ff */
        /* <DEDUP_REMOVED lines=9> */
[----:B------:R0:W-:Y:S04]  /*f3e0*/  @!P0 STG.E.U8 desc[UR36][R4.64], R2 ;  /* 0x0000000204008986 */ /* 0x0001e8000c101124 */
[----:B0-----:R-:W3:Y:S01]  /*f3f0*/  LDL.LU R2, [R1+0x4] ;  /* 0x0000040001027983 */ /* 0x001ee20000300800 */
[----:B------:R-:W-:-:S02]  /*f400*/  ISETP.LT.OR P0, PT, R0, 0x2, !P2 ;  /* 0x000000020000780c */ /* 0x000fc40005701670 */
[----:B------:R-:W-:-:S11]  /*f410*/  ISETP.GE.AND P1, PT, R154, 0x9, PT ;  /* 0x000000099a00780c */ /* 0x000fd60003f26270 */
[----:B---3--:R-:W-:-:S05]  /*f420*/  @!P0 IMAD R2, R2, R17, RZ ;  /* 0x0000001102028224 */ /* 0x008fca00078e02ff */
[----:B------:R0:W-:Y:S04]  /*f430*/  @!P0 STG.E.U8 desc[UR36][R4.64+0x1], R2 ;  /* 0x0000010204008986 */ /* 0x0001e8000c101124 */
[----:B0-----:R-:W3:Y:S01]  /*f440*/  LDL.LU R2, [R1+0x8] ;  /* 0x0000080001027983 */ /* 0x001ee20000300800 */
[----:B------:R-:W-:-:S13]  /*f450*/  ISETP.LT.OR P0, PT, R0, 0x1, !P1 ;  /* 0x000000010000780c */ /* 0x000fda0004f01670 */
[----:B---3--:R-:W-:-:S05]  /*f460*/  @!P0 IMAD R2, R2, R17, RZ ;  /* 0x0000001102028224 */ /* 0x008fca00078e02ff */
[----:B------:R0:W-:Y:S04]  /*f470*/  @!P0 STG.E.U8 desc[UR36][R10.64], R2 ;  /* 0x000000020a008986 */ /* 0x0001e8000c101124 */
[----:B0-----:R-:W3:Y:S01]  /*f480*/  LDL.LU R2, [R1+0xc] ;  /* 0x00000c0001027983 */ /* 0x001ee20000300800 */
[C---:B------:R-:W-:Y:S02]  /*f490*/  ISETP.LT.OR P0, PT, R0.reuse, 0x2, !P1 ;  /* 0x000000020000780c */ /* 0x040fe40004f01670 */
[C---:B------:R-:W-:Y:S02]  /*f4a0*/  ISETP.LT.OR P4, PT, R0.reuse, 0x9, !P2 ;  /* 0x000000090000780c */ /* 0x040fe40005781670 */
[C---:B------:R-:W-:Y:S02]  /*f4b0*/  ISETP.LT.OR P3, PT, R0.reuse, 0xa, !P2 ;  /* 0x0000000a0000780c */ /* 0x040fe40005761670 */
[----:B------:R-:W-:-:S07]  /*f4c0*/  ISETP.LT.OR P5, PT, R0, 0x9, !P1 ;  /* 0x000000090000780c */ /* 0x000fce0004fa1670 */
[----:B---3--:R-:W-:-:S05]  /*f4d0*/  @!P0 IMAD R2, R2, R17, RZ ;  /* 0x0000001102028224 */ /* 0x008fca00078e02ff */
[----:B------:R0:W-:Y:S04]  /*f4e0*/  @!P0 STG.E.U8 desc[UR36][R10.64+0x1], R2 ;  /* 0x000001020a008986 */ /* 0x0001e8000c101124 */
[----:B0-----:R-:W3:Y:S01]  /*f4f0*/  LDL.LU R2, [R1+0x10] ;  /* 0x0000100001027983 */ /* 0x001ee20000300800 */
[-C--:B------:R-:W-:Y:S01]  /*f500*/  @!P3 IMAD R3, R3, R17.reuse, RZ ;  /* 0x000000110303b224 */ /* 0x080fe200078e02ff */
[----:B------:R-:W-:Y:S01]  /*f510*/  ISETP.LT.OR P0, PT, R0, 0xa, !P1 ;  /* 0x0000000a0000780c */ /* 0x000fe20004f01670 */
[----:B---3--:R-:W-:-:S05]  /*f520*/  @!P4 IMAD R2, R2, R17, RZ ;  /* 0x000000110202c224 */ /* 0x008fca00078e02ff */
[----:B------:R0:W-:Y:S04]  /*f530*/  @!P4 STG.E.U8 desc[UR36][R4.64+0x8], R2 ;  /* 0x000008020400c986 */ /* 0x0001e8000c101124 */
[----:B0-----:R-:W3:Y:S01]  /*f540*/  LDL.LU R2, [R1+0x18] ;  /* 0x0000180001027983 */ /* 0x001ee20000300800 */
[----:B------:R-:W-:-:S03]  /*f550*/  ISETP.LT.OR P4, PT, R0, 0x11, !P2 ;  /* 0x000000110000780c */ /* 0x000fc60005781670 */
[----:B------:R0:W-:Y:S04]  /*f560*/  @!P3 STG.E.U8 desc[UR36][R4.64+0x9], R3 ;  /* 0x000009030400b986 */ /* 0x0001e8000c101124 */
[----:B0-----:R-:W4:Y:S01]  /*f570*/  LDL.LU R3, [R1+0x24] ;  /* 0x0000240001037983 */ /* 0x001f220000300800 */
[----:B---3--:R-:W-:-:S05]  /*f580*/  @!P5 IMAD R2, R2, R17, RZ ;  /* 0x000000110202d224 */ /* 0x008fca00078e02ff */
[----:B------:R0:W-:Y:S04]  /*f590*/  @!P5 STG.E.U8 desc[UR36][R10.64+0x8], R2 ;  /* 0x000008020a00d986 */ /* 0x0001e8000c101124 */
[----:B0-----:R-:W3:Y:S02]  /*f5a0*/  LDL.LU R2, [R1+0x1c] ;  /* 0x00001c0001027983 */ /* 0x001ee40000300800 */
[----:B---3--:R-:W-:-:S05]  /*f5b0*/  @!P0 IMAD R2, R2, R17, RZ ;  /* 0x0000001102028224 */ /* 0x008fca00078e02ff */
[----:B------:R0:W-:Y:S04]  /*f5c0*/  @!P0 STG.E.U8 desc[UR36][R10.64+0x9], R2 ;  /* 0x000009020a008986 */ /* 0x0001e8000c101124 */
[----:B0-----:R-:W3:Y:S01]  /*f5d0*/  LDL.LU R2, [R1+0x20] ;  /* 0x0000200001027983 */ /* 0x001ee20000300800 */
[C---:B------:R-:W-:Y:S02]  /*f5e0*/  ISETP.LT.OR P3, PT, R0.reuse, 0x12, !P2 ;  /* 0x000000120000780c */ /* 0x040fe40005761670 */
[----:B------:R-:W-:Y:S01]  /*f5f0*/  ISETP.LT.OR P5, PT, R0, 0x11, !P1 ;  /* 0x000000110000780c */ /* 0x000fe20004fa1670 */
[----:B---3--:R-:W-:-:S05]  /*f600*/  @!P4 IMAD R2, R2, R17, RZ ;  /* 0x000000110202c224 */ /* 0x008fca00078e02ff */
[----:B------:R0:W-:Y:S04]  /*f610*/  @!P4 STG.E.U8 desc[UR36][R4.64+0x10], R2 ;  /* 0x000010020400c986 */ /* 0x0001e8000c101124 */
[----:B0-----:R-:W3:Y:S01]  /*f620*/  LDL.LU R2, [R1+0x28] ;  /* 0x0000280001027983 */ /* 0x001ee20000300800 */
[----:B----4-:R-:W-:-:S05]  /*f630*/  @!P3 IMAD R3, R3, R17, RZ ;  /* 0x000000110303b224 */ /* 0x010fca00078e02ff */
[----:B------:R0:W-:Y:S04]  /*f640*/  @!P3 STG.E.U8 desc[UR36][R4.64+0x11], R3 ;  /* 0x000011030400b986 */ /* 0x0001e8000c101124 */
[----:B0-----:R-:W4:Y:S01]  /*f650*/  LDL.LU R3, [R1+0x34] ;  /* 0x0000340001037983 */ /* 0x001f220000300800 */
[----:B---3--:R-:W-:-:S05]  /*f660*/  @!P5 IMAD R2, R2, R17, RZ ;  /* 0x000000110202d224 */ /* 0x008fca00078e02ff */
[----:B------:R0:W-:Y:S04]  /*f670*/  @!P5 STG.E.U8 desc[UR36][R10.64+0x10], R2 ;  /* 0x000010020a00d986 */ /* 0x0001e8000c101124 */
[----:B0-----:R-:W3:Y:S01]  /*f680*/  LDL.LU R2, [R1+0x2c] ;  /* 0x00002c0001027983 */ /* 0x001ee20000300800 */
[C---:B------:R-:W-:Y:S02]  /*f690*/  ISETP.LT.OR P0, PT, R0.reuse, 0x12, !P1 ;  /* 0x000000120000780c */ /* 0x040fe40004f01670 */
[----:B------:R-:W-:-:S11]  /*f6a0*/  ISETP.LT.OR P4, PT, R0, 0x19, !P2 ;  /* 0x000000190000780c */ /* 0x000fd60005781670 */
        /* <DEDUP_REMOVED lines=35> */
[----:B------:R-:W-:-:S13]  /*f8e0*/  ISETP.LT.OR P5, PT, R0, 0x2a, !P2 ;  /* 0x0000002a0000780c */ /* 0x000fda00057a1670 */
[----:B----4-:R-:W-:-:S05]  /*f8f0*/  @!P5 IMAD R3, R3, R17, RZ ;  /* 0x000000110303d224 */ /* 0x010fca00078e02ff */
[----:B------:R-:W-:Y:S01]  /*f900*/  @!P5 STG.E.U8 desc[UR36][R4.64+0x29], R3 ;  /* 0x000029030400d986 */ /* 0x000fe2000c101124 */
[----:B---3--:R-:W-:-:S05]  /*f910*/  @!P4 IMAD R2, R2, R17, RZ ;  /* 0x000000110202c224 */ /* 0x008fca00078e02ff */
[----:B------:R0:W-:Y:S04]  /*f920*/  @!P4 STG.E.U8 desc[UR36][R4.64+0x28], R2 ;  /* 0x000028020400c986 */ /* 0x0001e8000c101124 */
[----:B0-----:R-:W3:Y:S04]  /*f930*/  LDL.LU R2, [R1+0x58] ;  /* 0x0000580001027983 */ /* 0x001ee80000300800 */
[----:B------:R-:W4:Y:S01]  /*f940*/  LDL.LU R3, [R1+0x5c] ;  /* 0x00005c0001037983 */ /* 0x000f220000300800 */
[C---:B------:R-:W-:Y:S02]  /*f950*/  ISETP.LT.OR P0, PT, R0.reuse, 0x29, !P1 ;  /* 0x000000290000780c */ /* 0x040fe40004f01670 */
[----:B------:R-:W-:-:S11]  /*f960*/  ISETP.LT.OR P3, PT, R0, 0x2a, !P1 ;  /* 0x0000002a0000780c */ /* 0x000fd60004f61670 */
[----:B---3--:R-:W-:-:S05]  /*f970*/  @!P0 IMAD R2, R2, R17, RZ ;  /* 0x0000001102028224 */ /* 0x008fca00078e02ff */
[----:B------:R0:W-:Y:S04]  /*f980*/  @!P0 STG.E.U8 desc[UR36][R10.64+0x28], R2 ;  /* 0x000028020a008986 */ /* 0x0001e8000c101124 */
[----:B0-----:R-:W3:Y:S01]  /*f990*/  LDL.LU R2, [R1+0x60] ;  /* 0x0000600001027983 */ /* 0x001ee20000300800 */
[----:B----4-:R-:W-:-:S05]  /*f9a0*/  @!P3 IMAD R3, R3, R17, RZ ;  /* 0x000000110303b224 */ /* 0x010fca00078e02ff */
[----:B------:R0:W-:Y:S04]  /*f9b0*/  @!P3 STG.E.U8 desc[UR36][R10.64+0x29], R3 ;  /* 0x000029030a00b986 */ /* 0x0001e8000c101124 */
[----:B0-----:R-:W4:Y:S01]  /*f9c0*/  LDL.LU R3, [R1+0x64] ;  /* 0x0000640001037983 */ /* 0x001f220000300800 */
        /* <DEDUP_REMOVED lines=49> */
[C---:B------:R-:W-:Y:S02]  /*fce0*/  ISETP.LT.OR P5, PT, R0.reuse, 0x4a, !P2 ;  /* 0x0000004a0000780c */ /* 0x040fe400057a1670 */
[C---:B------:R-:W-:Y:S02]  /*fcf0*/  ISETP.LT.OR P0, PT, R0.reuse, 0x49, !P1 ;  /* 0x000000490000780c */ /* 0x040fe40004f01670 */
[----:B------:R-:W-:-:S09]  /*fd00*/  ISETP.LT.OR P3, PT, R0, 0x4a, !P1 ;  /* 0x0000004a0000780c */ /* 0x000fd20004f61670 */
[-C--:B------:R-:W-:Y:S02]  /*fd10*/  @!P5 IMAD R13, R13, R17.reuse, RZ ;  /* 0x000000110d0dd224 */ /* 0x080fe400078e02ff */
[-C--:B-----5:R-:W-:Y:S02]  /*fd20*/  @!P0 IMAD R15, R15, R17.reuse, RZ ;  /* 0x000000110f0f8224 */ /* 0x0a0fe400078e02ff */
[----:B------:R-:W-:Y:S01]  /*fd30*/  @!P3 IMAD R21, R21, R17, RZ ;  /* 0x000000111515b224 */ /* 0x000fe200078e02ff */
[----:B------:R0:W-:Y:S01]  /*fd40*/  @!P5 STG.E.U8 desc[UR36][R4.64+0x49], R13 ;  /* 0x0000490d0400d986 */ /* 0x0001e2000c101124 */
[----:B------:R-:W-:-:S13]  /*fd50*/  ISETP.LT.OR P5, PT, R0, 0x52, !P2 ;  /* 0x000000520000780c */ /* 0x000fda00057a1670 */
[-C--:B------:R-:W-:Y:S02]  /*fd60*/  @!P5 IMAD R23, R23, R17.reuse, RZ ;  /* 0x000000111717d224 */ /* 0x080fe400078e02ff */
[----:B---3--:R-:W-:-:S05]  /*fd70*/  @!P4 IMAD R2, R2, R17, RZ ;  /* 0x000000110202c224 */ /* 0x008fca00078e02ff */
[----:B------:R-:W-:Y:S01]  /*fd80*/  @!P4 STG.E.U8 desc[UR36][R4.64+0x48], R2 ;  /* 0x000048020400c986 */ /* 0x000fe2000c101124 */
[----:B------:R-:W-:-:S03]  /*fd90*/  ISETP.LT.OR P4, PT, R0, 0x51, !P2 ;  /* 0x000000510000780c */ /* 0x000fc60005781670 */
[----:B------:R1:W-:Y:S01]  /*fda0*/  @!P0 STG.E.U8 desc[UR36][R10.64+0x48], R15 ;  /* 0x0000480f0a008986 */ /* 0x0003e2000c101124 */
[----:B------:R-:W-:-:S03]  /*fdb0*/  ISETP.LT.OR P0, PT, R0, 0x51, !P1 ;  /* 0x000000510000780c */ /* 0x000fc60004f01670 */
[----:B------:R3:W-:Y:S01]  /*fdc0*/  @!P3 STG.E.U8 desc[UR36][R10.64+0x49], R21 ;  /* 0x000049150a00b986 */ /* 0x0007e2000c101124 */
[----:B------:R-:W-:-:S05]  /*fdd0*/  ISETP.LT.OR P3, PT, R0, 0x52, !P1 ;  /* 0x000000520000780c */ /* 0x000fca0004f61670 */
[----:B----4-:R-:W-:-:S05]  /*fde0*/  @!P4 IMAD R3, R3, R17, RZ ;  /* 0x000000110303c224 */ /* 0x010fca00078e02ff */
[----:B------:R4:W-:Y:S01]  /*fdf0*/  @!P4 STG.E.U8 desc[UR36][R4.64+0x50], R3 ;  /* 0x000050030400c986 */ /* 0x0009e2000c101124 */
[----:B------:R-:W-:Y:S01]  /*fe00*/  ISETP.LT.OR P4, PT, R0, 0x59, !P2 ;  /* 0x000000590000780c */ /* 0x000fe20005781670 */
[-C--:B0-----:R-:W-:Y:S02]  /*fe10*/  @!P0 IMAD R13, R235, R17.reuse, RZ ;  /* 0x00000011eb0d8224 */ /* 0x081fe400078e02ff */
[----:B------:R0:W-:Y:S01]  /*fe20*/  @!P5 STG.E.U8 desc[UR36][R4.64+0x51], R23 ;  /* 0x000051170400d986 */ /* 0x0001e2000c101124 */
[----:B-1----:R-:W-:Y:S01]  /*fe30*/  @!P3 IMAD R15, R234, R17, RZ ;  /* 0x00000011ea0fb224 */ /* 0x002fe200078e02ff */
[C---:B------:R-:W-:Y:S02]  /*fe40*/  ISETP.LT.OR P5, PT, R0.reuse, 0x5a, !P2 ;  /* 0x0000005a0000780c */ /* 0x040fe400057a1670 */
[----:B------:R1:W-:Y:S01]  /*fe50*/  @!P0 STG.E.U8 desc[UR36][R10.64+0x50], R13 ;  /* 0x0000500d0a008986 */ /* 0x0003e2000c101124 */
[----:B------:R-:W-:-:S05]  /*fe60*/  ISETP.LT.OR P0, PT, R0, 0x59, !P1 ;  /* 0x000000590000780c */ /* 0x000fca0004f01670 */
[----:B---3--:R-:W-:Y:S01]  /*fe70*/  @!P4 IMAD R21, R233, R17, RZ ;  /* 0x00000011e915c224 */ /* 0x008fe200078e02ff */
[----:B------:R3:W-:Y:S01]  /*fe80*/  @!P3 STG.E.U8 desc[UR36][R10.64+0x51], R15 ;  /* 0x0000510f0a00b986 */ /* 0x0007e2000c101124 */
[----:B------:R-:W-:-:S03]  /*fe90*/  ISETP.LT.OR P3, PT, R0, 0x5a, !P1 ;  /* 0x0000005a0000780c */ /* 0x000fc60004f61670 */
[----:B------:R5:W-:Y:S01]  /*fea0*/  @!P4 STG.E.U8 desc[UR36][R4.64+0x58], R21 ;  /* 0x000058150400c986 */ /* 0x000be2000c101124 */
[----:B------:R-:W-:Y:S01]  /*feb0*/  ISETP.LT.OR P4, PT, R0, 0x61, !P2 ;  /* 0x000000610000780c */ /* 0x000fe20005781670 */
[-C--:B----4-:R-:W-:Y:S02]  /*fec0*/  @!P5 IMAD R3, R232, R17.reuse, RZ ;  /* 0x00000011e803d224 */ /* 0x090fe400078e02ff */
[----:B0-----:R-:W-:-:S03]  /*fed0*/  @!P0 IMAD R23, R231, R17, RZ ;  /* 0x00000011e7178224 */ /* 0x001fc600078e02ff */
[----:B------:R0:W-:Y:S01]  /*fee0*/  @!P5 STG.E.U8 desc[UR36][R4.64+0x59], R3 ;  /* 0x000059030400d986 */ /* 0x0001e2000c101124 */
[----:B------:R-:W-:Y:S02]  /*fef0*/  ISETP.LT.OR P5, PT, R0, 0x62, !P2 ;  /* 0x000000620000780c */ /* 0x000fe400057a1670 */
[-C--:B-1----:R-:W-:Y:S01]  /*ff00*/  @!P3 IMAD R13, R230, R17.reuse, RZ ;  /* 0x00000011e60db224 */ /* 0x082fe200078e02ff */
[----:B------:R1:W-:Y:S01]  /*ff10*/  @!P0 STG.E.U8 desc[UR36][R10.64+0x58], R23 ;  /* 0x000058170a008986 */ /* 0x0003e2000c101124 */
[C---:B------:R-:W-:Y:S02]  /*ff20*/  ISETP.LT.OR P0, PT, R0.reuse, 0x61, !P1 ;  /* 0x000000610000780c */ /* 0x040fe40004f01670 */
[----:B---3--:R-:W-:Y:S01]  /*ff30*/  @!P4 IMAD R15, R229, R17, RZ ;  /* 0x00000011e50fc224 */ /* 0x008fe200078e02ff */
[----:B------:R3:W-:Y:S01]  /*ff40*/  @!P3 STG.E.U8 desc[UR36][R10.64+0x59], R13 ;  /* 0x0000590d0a00b986 */ /* 0x0007e2000c101124 */
[----:B------:R-:W-:-:S03]  /*ff50*/  ISETP.LT.OR P3, PT, R0, 0x62, !P1 ;  /* 0x000000620000780c */ /* 0x000fc60004f61670 */
[----:B------:R4:W-:Y:S01]  /*ff60*/  @!P4 STG.E.U8 desc[UR36][R4.64+0x60], R15 ;  /* 0x0000600f0400c986 */ /* 0x0009e2000c101124 */
[----:B------:R-:W-:Y:S01]  /*ff70*/  ISETP.LT.OR P4, PT, R0, 0x69, !P2 ;  /* 0x000000690000780c */ /* 0x000fe20005781670 */
[----:B-----5:R-:W-:-:S04]  /*ff80*/  @!P5 IMAD R21, R228, R17, RZ ;  /* 0x00000011e415d224 */ /* 0x020fc800078e02ff */
[-C--:B0-----:R-:W-:Y:S01]  /*ff90*/  @!P0 IMAD R3, R227, R17.reuse, RZ ;  /* 0x00000011e3038224 */ /* 0x081fe200078e02ff */
        /* <DEDUP_REMOVED lines=10> */
[----:B----4-:R-:W-:-:S04]  /*10040*/  @!P5 IMAD R15, R224, R17, RZ ;  /* 0x00000011e00fd224 */ /* 0x010fc800078e02ff */
        /* <DEDUP_REMOVED lines=195> */
[-C--:B--2---:R-:W-:Y:S01]  /*10c80*/  @!P3 IMAD R21, R158, R17.reuse, RZ ;  /* 0x000000119e15b224 */ /* 0x084fe200078e02ff */
[----:B------:R2:W-:Y:S01]  /*10c90*/  @!P0 STG.E.U8 desc[UR36][R10.64+0xe8], R15 ;  /* 0x0000e80f0a008986 */ /* 0x0005e2000c101124 */
[C---:B------:R-:W-:Y:S02]  /*10ca0*/  ISETP.LT.OR P0, PT, R0.reuse, 0xf1, !P1 ;  /* 0x000000f10000780c */ /* 0x040fe40004f01670 */
[----:B-1----:R-:W-:Y:S01]  /*10cb0*/  @!P4 IMAD R3, R157, R17, RZ ;  /* 0x000000119d03c224 */ /* 0x002fe200078e02ff */
[----:B------:R1:W-:Y:S01]  /*10cc0*/  @!P3 STG.E.U8 desc[UR36][R10.64+0xe9], R21 ;  /* 0x0000e9150a00b986 */ /* 0x0003e2000c101124 */
[----:B------:R-:W-:-:S03]  /*10cd0*/  ISETP.LT.OR P3, PT, R0, 0xf2, !P1 ;  /* 0x000000f20000780c */ /* 0x000fc60004f61670 */
[----:B------:R4:W-:Y:S01]  /*10ce0*/  @!P4 STG.E.U8 desc[UR36][R4.64+0xf0], R3 ;  /* 0x0000f0030400c986 */ /* 0x0009e2000c101124 */
[----:B------:R-:W-:Y:S01]  /*10cf0*/  ISETP.LT.OR P4, PT, R0, 0xf9, !P2 ;  /* 0x000000f90000780c */ /* 0x000fe20005781670 */
[----:B---3--:R-:W-:-:S04]  /*10d00*/  @!P5 IMAD R23, R156, R17, RZ ;  /* 0x000000119c17d224 */ /* 0x008fc800078e02ff */
[-C--:B0-----:R-:W-:Y:S01]  /*10d10*/  @!P0 IMAD R13, R153, R17.reuse, RZ ;  /* 0x00000011990d8224 */ /* 0x081fe200078e02ff */
[----:B------:R0:W-:Y:S01]  /*10d20*/  @!P5 STG.E.U8 desc[UR36][R4.64+0xf1], R23 ;  /* 0x0000f1170400d986 */ /* 0x0001e2000c101124 */
[----:B------:R-:W-:Y:S02]  /*10d30*/  ISETP.LT.OR P2, PT, R0, 0xfa, !P2 ;  /* 0x000000fa0000780c */ /* 0x000fe40005741670 */
[-C--:B--2---:R-:W-:Y:S01]  /*10d40*/  @!P3 IMAD R15, R152, R17.reuse, RZ ;  /* 0x00000011980fb224 */ /* 0x084fe200078e02ff */
[----:B------:R2:W-:Y:S01]  /*10d50*/  @!P0 STG.E.U8 desc[UR36][R10.64+0xf0], R13 ;  /* 0x0000f00d0a008986 */ /* 0x0005e2000c101124 */
[----:B------:R-:W-:Y:S02]  /*10d60*/  ISETP.GE.AND P0, PT, R154, 0x81, PT ;  /* 0x000000819a00780c */ /* 0x000fe40003f06270 */
[----:B-1----:R-:W-:Y:S01]  /*10d70*/  @!P4 IMAD R21, R22, R17, RZ ;  /* 0x000000111615c224 */ /* 0x002fe200078e02ff */
[C---:B------:R-:W-:Y:S01]  /*10d80*/  ISETP.LT.OR P5, PT, R0.reuse, 0xf9, !P1 ;  /* 0x000000f90000780c */ /* 0x040fe20004fa1670 */
[----:B------:R1:W-:Y:S01]  /*10d90*/  @!P3 STG.E.U8 desc[UR36][R10.64+0xf1], R15 ;  /* 0x0000f10f0a00b986 */ /* 0x0003e2000c101124 */
[----:B------:R-:W-:-:S02]  /*10da0*/  ISETP.LT.OR P1, PT, R0, 0xfa, !P1 ;  /* 0x000000fa0000780c */ /* 0x000fc40004f21670 */
[C---:B------:R-:W-:Y:S01]  /*10db0*/  ISETP.LT.OR P3, PT, R0.reuse, 0x1, !P0 ;  /* 0x000000010000780c */ /* 0x040fe20004761670 */
[----:B------:R-:W-:Y:S01]  /*10dc0*/  @!P4 STG.E.U8 desc[UR36][R4.64+0xf8], R21 ;  /* 0x0000f8150400c986 */ /* 0x000fe2000c101124 */
[----:B------:R-:W-:Y:S01]  /*10dd0*/  ISETP.LT.OR P4, PT, R0, 0x2, !P0 ;  /* 0x000000020000780c */ /* 0x000fe20004781670 */
[----:B----4-:R-:W-:-:S05]  /*10de0*/  @!P2 IMAD R3, R20, R17, RZ ;  /* 0x000000111403a224 */ /* 0x010fca00078e02ff */
[----:B------:R3:W-:Y:S01]  /*10df0*/  @!P2 STG.E.U8 desc[UR36][R4.64+0xf9], R3 ;  /* 0x0000f9030400a986 */ /* 0x0007e2000c101124 */
[-C--:B0-----:R-:W-:Y:S02]  /*10e00*/  @!P5 IMAD R23, R14, R17.reuse, RZ ;  /* 0x000000110e17d224 */ /* 0x081fe400078e02ff */
[-C--:B--2---:R-:W-:Y:S01]  /*10e10*/  @!P1 IMAD R13, R12, R17.reuse, RZ ;  /* 0x000000110c0d9224 */ /* 0x084fe200078e02ff */
[----:B------:R-:W-:Y:S01]  /*10e20*/  ISETP.GE.AND P2, PT, R154, 0x89, PT ;  /* 0x000000899a00780c */ /* 0x000fe20003f46270 */
[-C--:B-1----:R-:W-:Y:S02]  /*10e30*/  @!P3 IMAD R15, R24, R17.reuse, RZ ;  /* 0x00000011180fb224 */ /* 0x082fe400078e02ff */
[----:B------:R-:W-:Y:S01]  /*10e40*/  @!P4 IMAD R25, R25, R17, RZ ;  /* 0x000000111919c224 */ /* 0x000fe200078e02ff */
[----:B------:R-:W-:Y:S01]  /*10e50*/  @!P5 STG.E.U8 desc[UR36][R10.64+0xf8], R23 ;  /* 0x0000f8170a00d986 */ /* 0x000fe2000c101124 */
[----:B------:R-:W-:-:S03]  /*10e60*/  ISETP.LT.OR P5, PT, R0, 0x1, !P2 ;  /* 0x000000010000780c */ /* 0x000fc600057a1670 */
[----:B------:R-:W-:Y:S01]  /*10e70*/  @!P1 STG.E.U8 desc[UR36][R10.64+0xf9], R13 ;  /* 0x0000f90d0a009986 */ /* 0x000fe2000c101124 */
[----:B------:R-:W-:-:S03]  /*10e80*/  ISETP.LT.OR P1, PT, R0, 0x2, !P2 ;  /* 0x000000020000780c */ /* 0x000fc60005721670 */
[----:B------:R-:W-:Y:S01]  /*10e90*/  @!P3 STG.E.U8 desc[UR36][R6.64], R15 ;  /* 0x0000000f0600b986 */ /* 0x000fe2000c101124 */
[----:B------:R-:W-:-:S03]  /*10ea0*/  ISETP.LT.OR P3, PT, R0, 0x9, !P0 ;  /* 0x000000090000780c */ /* 0x000fc60004761670 */
[----:B------:R-:W-:Y:S01]  /*10eb0*/  @!P4 STG.E.U8 desc[UR36][R6.64+0x1], R25 ;  /* 0x000001190600c986 */ /* 0x000fe2000c101124 */
[----:B------:R-:W-:Y:S01]  /*10ec0*/  ISETP.LT.OR P4, PT, R0, 0xa, !P0 ;  /* 0x0000000a0000780c */ /* 0x000fe20004781670 */
[----:B---3--:R-:W-:-:S04]  /*10ed0*/  @!P5 IMAD R3, R26, R17, RZ ;  /* 0x000000111a03d224 */ /* 0x008fc800078e02ff */
[----:B------:R-:W-:-:S04]  /*10ee0*/  @!P1 IMAD R27, R27, R17, RZ ;  /* 0x000000111b1b9224 */ /* 0x000fc800078e02ff */
[-C--:B------:R-:W-:Y:S01]  /*10ef0*/  @!P3 IMAD R5, R28, R17.reuse, RZ ;  /* 0x000000111c05b224 */ /* 0x080fe200078e02ff */
[----:B------:R0:W-:Y:S03]  /*10f00*/  @!P5 STG.E.U8 desc[UR36][R8.64], R3 ;  /* 0x000000030800d986 */ /* 0x0001e6000c101124 */
[----:B------:R-:W-:Y:S01]  /*10f10*/  @!P4 IMAD R29, R29, R17, RZ ;  /* 0x000000111d1dc224 */ /* 0x000fe200078e02ff */
[----:B------:R-:W-:Y:S01]  /*10f20*/  @!P1 STG.E.U8 desc[UR36][R8.64+0x1], R27 ;  /* 0x0000011b08009986 */ /* 0x000fe2000c101124 */
[C---:B------:R-:W-:Y:S02]  /*10f30*/  ISETP.LT.OR P5, PT, R0.reuse, 0x9, !P2 ;  /* 0x000000090000780c */ /* 0x040fe400057a1670 */
[C---:B------:R-:W-:Y:S01]  /*10f40*/  ISETP.LT.OR P1, PT, R0.reuse, 0xa, !P2 ;  /* 0x0000000a0000780c */ /* 0x040fe20005721670 */
[----:B------:R-:W-:Y:S01]  /*10f50*/  @!P3 STG.E.U8 desc[UR36][R6.64+0x8], R5 ;  /* 0x000008050600b986 */ /* 0x000fe2000c101124 */
[----:B------:R-:W-:-:S03]  /*10f60*/  ISETP.LT.OR P3, PT, R0, 0x11, !P0 ;  /* 0x000000110000780c */ /* 0x000fc60004761670 */
[----:B------:R-:W-:Y:S01]  /*10f70*/  @!P4 STG.E.U8 desc[UR36][R6.64+0x9], R29 ;  /* 0x0000091d0600c986 */ /* 0x000fe2000c101124 */
[----:B------:R-:W-:-:S05]  /*10f80*/  ISETP.LT.OR P4, PT, R0, 0x12, !P0 ;  /* 0x000000120000780c */ /* 0x000fca0004781670 */
[-C--:B0-----:R-:W-:Y:S02]  /*10f90*/  @!P5 IMAD R3, R30, R17.reuse, RZ ;  /* 0x000000111e03d224 */ /* 0x081fe400078e02ff */
[-C--:B------:R-:W-:Y:S02]  /*10fa0*/  @!P1 IMAD R31, R31, R17.reuse, RZ ;  /* 0x000000111f1f9224 */ /* 0x080fe400078e02ff */
[-C--:B------:R-:W-:Y:S01]  /*10fb0*/  @!P3 IMAD R11, R32, R17.reuse, RZ ;  /* 0x00000011200bb224 */ /* 0x080fe200078e02ff */
[----:B------:R0:W-:Y:S03]  /*10fc0*/  @!P5 STG.E.U8 desc[UR36][R8.64+0x8], R3 ;  /* 0x000008030800d986 */ /* 0x0001e6000c101124 */
[----:B------:R-:W-:Y:S01]  /*10fd0*/  @!P4 IMAD R33, R33, R17, RZ ;  /* 0x000000112121c224 */ /* 0x000fe200078e02ff */
[----:B------:R-:W-:Y:S01]  /*10fe0*/  @!P1 STG.E.U8 desc[UR36][R8.64+0x9], R31 ;  /* 0x0000091f08009986 */ /* 0x000fe2000c101124 */
[----:B------:R-:W-:-:S02]  /*10ff0*/  ISETP.LT.OR P5, PT, R0, 0x11, !P2 ;  /* 0x000000110000780c */ /* 0x000fc400057a1670 */
        /* <DEDUP_REMOVED lines=301> */
[----:B------:R1:W-:Y:S01]  /*122d0*/  @!P3 STG.E.U8 desc[UR36][R6.64+0xd8], R5 ;  /* 0x0000d8050600b986 */ /* 0x0003e2000c101124 */
        /* <DEDUP_REMOVED lines=15> */
[-C--:B-1----:R-:W-:Y:S02]  /*123d0*/  @!P5 IMAD R5, R138, R17.reuse, RZ ;  /* 0x000000118a05d224 */ /* 0x082fe400078e02ff */
[-C--:B------:R-:W-:Y:S02]  /*123e0*/  @!P1 IMAD R139, R139, R17.reuse, RZ ;  /* 0x000000118b8b9224 */ /* 0x080fe400078e02ff */
[-C--:B0-----:R-:W-:Y:S01]  /*123f0*/  @!P3 IMAD R3, R140, R17.reuse, RZ ;  /* 0x000000118c03b224 */ /* 0x081fe200078e02ff */
[----:B------:R0:W-:Y:S03]  /*12400*/  @!P5 STG.E.U8 desc[UR36][R8.64+0xe0], R5 ;  /* 0x0000e0050800d986 */ /* 0x0001e6000c101124 */
[----:B------:R-:W-:Y:S01]  /*12410*/  @!P4 IMAD R141, R141, R17, RZ ;  /* 0x000000118d8dc224 */ /* 0x000fe200078e02ff */
[----:B------:R-:W-:Y:S01]  /*12420*/  @!P1 STG.E.U8 desc[UR36][R8.64+0xe1], R139 ;  /* 0x0000e18b08009986 */ /* 0x000fe2000c101124 */
[----:B------:R-:W-:-:S03]  /*12430*/  ISETP.LT.OR P1, PT, R0, 0xe9, !P2 ;  /* 0x000000e90000780c */ /* 0x000fc60005721670 */
[----:B------:R1:W-:Y:S01]  /*12440*/  @!P3 STG.E.U8 desc[UR36][R6.64+0xe8], R3 ;  /* 0x0000e8030600b986 */ /* 0x0003e2000c101124 */
[----:B------:R-:W-:-:S03]  /*12450*/  ISETP.LT.OR P3, PT, R0, 0xea, !P2 ;  /* 0x000000ea0000780c */ /* 0x000fc60005761670 */
[----:B------:R-:W-:Y:S01]  /*12460*/  @!P4 STG.E.U8 desc[UR36][R6.64+0xe9], R141 ;  /* 0x0000e98d0600c986 */ /* 0x000fe2000c101124 */
[C---:B------:R-:W-:Y:S02]  /*12470*/  ISETP.LT.OR P4, PT, R0.reuse, 0xf2, !P0 ;  /* 0x000000f20000780c */ /* 0x040fe40004781670 */
[----:B------:R-:W-:-:S03]  /*12480*/  ISETP.LT.OR P5, PT, R0, 0xf1, !P0 ;  /* 0x000000f10000780c */ /* 0x000fc600047a1670 */
[----:B--2---:R-:W-:-:S04]  /*12490*/  @!P1 IMAD R11, R142, R17, RZ ;  /* 0x000000118e0b9224 */ /* 0x004fc800078e02ff */
[----:B------:R-:W-:-:S04]  /*124a0*/  @!P3 IMAD R143, R143, R17, RZ ;  /* 0x000000118f8fb224 */ /* 0x000fc800078e02ff */
[-C--:B------:R-:W-:Y:S02]  /*124b0*/  @!P4 IMAD R145, R145, R17.reuse, RZ ;  /* 0x000000119191c224 */ /* 0x080fe400078e02ff */
[----:B0-----:R-:W-:Y:S01]  /*124c0*/  @!P5 IMAD R5, R144, R17, RZ ;  /* 0x000000119005d224 */ /* 0x001fe200078e02ff */
[----:B------:R0:W-:Y:S01]  /*124d0*/  @!P1 STG.E.U8 desc[UR36][R8.64+0xe8], R11 ;  /* 0x0000e80b08009986 */ /* 0x0001e2000c101124 */
[----:B------:R-:W-:-:S03]  /*124e0*/  ISETP.LT.OR P1, PT, R0, 0xf1, !P2 ;  /* 0x000000f10000780c */ /* 0x000fc60005721670 */
[----:B------:R-:W-:Y:S01]  /*124f0*/  @!P3 STG.E.U8 desc[UR36][R8.64+0xe9], R143 ;  /* 0x0000e98f0800b986 */ /* 0x000fe2000c101124 */
[----:B------:R-:W-:-:S03]  /*12500*/  ISETP.LT.OR P3, PT, R0, 0xf9, !P0 ;  /* 0x000000f90000780c */ /* 0x000fc60004761670 */
[----:B------:R-:W-:Y:S01]  /*12510*/  @!P4 STG.E.U8 desc[UR36][R6.64+0xf1], R145 ;  /* 0x0000f1910600c986 */ /* 0x000fe2000c101124 */
[C---:B------:R-:W-:Y:S02]  /*12520*/  ISETP.LT.OR P4, PT, R0.reuse, 0xf2, !P2 ;  /* 0x000000f20000780c */ /* 0x040fe40005781670 */
[C---:B------:R-:W-:Y:S01]  /*12530*/  ISETP.LT.OR P0, PT, R0.reuse, 0xfa, !P0 ;  /* 0x000000fa0000780c */ /* 0x040fe20004701670 */
[----:B------:R2:W-:Y:S01]  /*12540*/  @!P5 STG.E.U8 desc[UR36][R6.64+0xf0], R5 ;  /* 0x0000f0050600d986 */ /* 0x0005e2000c101124 */
[C---:B------:R-:W-:Y:S02]  /*12550*/  ISETP.LT.OR P5, PT, R0.reuse, 0xf9, !P2 ;  /* 0x000000f90000780c */ /* 0x040fe400057a1670 */
[----:B------:R-:W-:Y:S01]  /*12560*/  ISETP.LT.OR P2, PT, R0, 0xfa, !P2 ;  /* 0x000000fa0000780c */ /* 0x000fe20005741670 */
[-C--:B-1----:R-:W-:Y:S02]  /*12570*/  @!P1 IMAD R3, R146, R17.reuse, RZ ;  /* 0x0000001192039224 */ /* 0x082fe400078e02ff */
[----:B0-----:R-:W-:-:S04]  /*12580*/  @!P3 IMAD R11, R148, R17, RZ ;  /* 0x00000011940bb224 */ /* 0x001fc800078e02ff */
[-C--:B------:R-:W-:Y:S02]  /*12590*/  @!P4 IMAD R147, R147, R17.reuse, RZ ;  /* 0x000000119393c224 */ /* 0x080fe400078e02ff */
[-C--:B------:R-:W-:Y:S02]  /*125a0*/  @!P0 IMAD R149, R149, R17.reuse, RZ ;  /* 0x0000001195958224 */ /* 0x080fe400078e02ff */
[-C--:B--2---:R-:W-:Y:S02]  /*125b0*/  @!P5 IMAD R5, R150, R17.reuse, RZ ;  /* 0x000000119605d224 */ /* 0x084fe400078e02ff */
[----:B------:R-:W-:Y:S01]  /*125c0*/  @!P2 IMAD R151, R151, R17, RZ ;  /* 0x000000119797a224 */ /* 0x000fe200078e02ff */
[----:B------:R0:W-:Y:S04]  /*125d0*/  @!P1 STG.E.U8 desc[UR36][R8.64+0xf0], R3 ;  /* 0x0000f00308009986 */ /* 0x0001e8000c101124 */
[----:B------:R0:W-:Y:S04]  /*125e0*/  @!P4 STG.E.U8 desc[UR36][R8.64+0xf1], R147 ;  /* 0x0000f1930800c986 */ /* 0x0001e8000c101124 */
[----:B------:R0:W-:Y:S04]  /*125f0*/  @!P3 STG.E.U8 desc[UR36][R6.64+0xf8], R11 ;  /* 0x0000f80b0600b986 */ /* 0x0001e8000c101124 */
[----:B------:R0:W-:Y:S04]  /*12600*/  @!P0 STG.E.U8 desc[UR36][R6.64+0xf9], R149 ;  /* 0x0000f99506008986 */ /* 0x0001e8000c101124 */
[----:B------:R0:W-:Y:S04]  /*12610*/  @!P5 STG.E.U8 desc[UR36][R8.64+0xf8], R5 ;  /* 0x0000f8050800d986 */ /* 0x0001e8000c101124 */
[----:B------:R0:W-:Y:S02]  /*12620*/  @!P2 STG.E.U8 desc[UR36][R8.64+0xf9], R151 ;  /* 0x0000f9970800a986 */ /* 0x0001e4000c101124 */
.L_x_548:
[----:B------:R-:W-:Y:S05]  /*12630*/  BSYNC B0 ;  /* 0x0000000000007941 */ /* 0x000fea0003800000 */
.L_x_34:
[----:B0-----:R-:W2:Y:S04]  /*12640*/  LDL.LU R3, [R1+0x200] ;  /* 0x0002000001037983 */ /* 0x001ea80000300800 */
[----:B------:R-:W2:Y:S01]  /*12650*/  LDL.LU R2, [R1+0x204] ;  /* 0x0002040001027983 */ /* 0x000ea20000300800 */
[----:B------:R-:W-:Y:S01]  /*12660*/  ULDC UR4, c[0x0][0xc] ;  /* 0x0000030000047ab9 */ /* 0x000fe20000000800 */
[----:B------:R-:W-:Y:S01]  /*12670*/  ULDC UR5, c[0x0][0x10] ;  /* 0x0000040000057ab9 */ /* 0x000fe20000000800 */
[----:B------:R-:W2:Y:S01]  /*12680*/  LDC R5, c[0x0][0x14] ;  /* 0x00000500ff057b82 */ /* 0x000ea20000000800 */
[----:B------:R-:W-:Y:S01]  /*12690*/  UIMAD.WIDE.U32 UR4, UR4, UR5, URZ ;  /* 0x00000005040472a5 */ /* 0x000fe2000f8e003f */
[----:B------:R-:W-:Y:S01]  /*126a0*/  PRMT R0, RZ, 0x7610, R0 ;  /* 0x00007610ff007816 */ /* 0x000fe20000000000 */
[----:B------:R-:W-:Y:S01]  /*126b0*/  UMOV UR42, 0xffffffff ;  /* 0xffffffff002a7882 */ /* 0x000fe20000000000 */
[----:B------:R-:W-:-:S03]  /*126c0*/  UMOV UR43, 0xffffffff ;  /* 0xffffffff002b7882 */ /* 0x000fc60000000000 */
[----:B--2---:R-:W-:-:S04]  /*126d0*/  IMAD.WIDE.U32 R2, R5, UR4, R2 ;  /* 0x0000000405027c25 */ /* 0x004fc8000f8e0002 */
[----:B------:R-:W-:Y:S01]  /*126e0*/  IMAD R5, R5, UR5, RZ ;  /* 0x0000000505057c24 */ /* 0x000fe2000f8e02ff */
[----:B------:R-:W-:Y:S01]  /*126f0*/  ULDC.64 UR4, c[0x0][0x650] ;  /* 0x0001940000047ab9 */ /* 0x000fe20000000a00 */
[----:B-1-3--:R-:W-:Y:S01]  /*12700*/  IMAD.MOV.U32 R6, RZ, RZ, R2 ;  /* 0x000000ffff067224 */ /* 0x00afe200078e0002 */
[----:B------:R-:W-:Y:S01]  /*12710*/  ISETP.GE.U32.AND P0, PT, R2, UR4, PT ;  /* 0x0000000402007c0c */ /* 0x000fe2000bf06070 */
[----:B------:R-:W-:-:S05]  /*12720*/  IMAD.IADD R4, R3, 0x1, R5 ;  /* 0x0000000103047824 */ /* 0x000fca00078e0205 */
[----:B------:R0:W-:Y:S01]  /*12730*/  STL [R1+0x200], R4 ;  /* 0x0002000401007387 */ /* 0x0001e20000100800 */
[----:B------:R-:W-:-:S03]  /*12740*/  ISETP.GE.U32.AND.EX P0, PT, R4, UR5, PT, P0 ;  /* 0x0000000504007c0c */ /* 0x000fc6000bf06100 */
[----:B------:R0:W-:Y:S10]  /*12750*/  STL [R1+0x204], R6 ;  /* 0x0002040601007387 */ /* 0x0001f40000100800 */
[----:B0-----:R-:W-:Y:S05]  /*12760*/  @P0 BRA `(.L_x_549) ;  /* 0x0000000400880947 */ /* 0x001fea0003800000 */
[----:B------:R-:W0:Y:S01]  /*12770*/  S2UR UR6, SR_CTAID.X ;  /* 0x00000000000679c3 */ /* 0x000e220000002500 */
[----:B------:R-:W-:Y:S01]  /*12780*/  ULDC.64 UR12, c[0x0][0x628] ;  /* 0x00018a00000c7ab9 */ /* 0x000fe20000000a00 */
[----:B------:R-:W-:Y:S01]  /*12790*/  ULDC UR4, c[0x0][0x150] ;  /* 0x0000540000047ab9 */ /* 0x000fe20000000800 */
[----:B------:R-:W-:Y:S01]  /*127a0*/  ISETP.NE.U32.AND P0, PT, RZ, UR12, PT ;  /* 0x0000000cff007c0c */ /* 0x000fe2000bf05070 */
[----:B------:R-:W-:Y:S01]  /*127b0*/  ULDC UR15, c[0x0][0x630] ;  /* 0x00018c00000f7ab9 */ /* 0x000fe20000000800 */
[----:B------:R-:W-:Y:S01]  /*127c0*/  R2UR UR16, R6 ;  /* 0x00000000061072ca */ /* 0x000fe200000e0000 */
[----:B------:R-:W-:Y:S01]  /*127d0*/  ULDC UR19, c[0x0][0x154] ;  /* 0x0000550000137ab9 */ /* 0x000fe20000000800 */
[----:B------:R-:W-:Y:S01]  /*127e0*/  ISETP.NE.AND.EX P0, PT, RZ, UR13, PT, P0 ;  /* 0x0000000dff007c0c */ /* 0x000fe2000bf05300 */
[----:B------:R-:W1:Y:S01]  /*127f0*/  S2UR UR18, SR_CTAID.Y ;  /* 0x00000000001279c3 */ /* 0x000e620000002600 */
[----:B------:R-:W-:Y:S02]  /*12800*/  R2UR UR17, R4 ;  /* 0x00000000041172ca */ /* 0x000fe400000e0000 */
[----:B------:R-:W-:-:S02]  /*12810*/  R2UR UR10, R6 ;  /* 0x00000000060a72ca */ /* 0x000fc400000e0000 */
[----:B------:R-:W-:Y:S02]  /*12820*/  R2UR UR11, R4 ;  /* 0x00000000040b72ca */ /* 0x000fe400000e0000 */
[----:B0-----:R-:W-:-:S05]  /*12830*/  I2FP.F32.U32 R0, UR6 ;  /* 0x0000000600007c45 */ /* 0x001fca0008201000 */
[----:B------:R-:W-:-:S04]  /*12840*/  FMUL R0, R0, UR4 ;  /* 0x0000000400007c20 */ /* 0x000fc80008400000 */
[----:B------:R0:W2:Y:S01]  /*12850*/  F2I.U32.TRUNC.NTZ R2, R0 ;  /* 0x0000000000027305 */ /* 0x0000a2000020f000 */
[----:B-1----:R-:W-:Y:S05]  /*12860*/  @!P0 BRA `(.L_x_550) ;  /* 0x0000000000308947 */ /* 0x002fea0003800000 */
        /* <DEDUP_REMOVED lines=12> */
.L_x_550:
[----:B------:R-:W-:Y:S01]  /*12930*/  USHF.R.U64 UR43, UR10, UR15, UR11 ;  /* 0x0000000f0a2b7299 */ /* 0x000fe2000800120b */
[----:B0-----:R-:W-:Y:S01]  /*12940*/  I2FP.F32.U32 R0, UR18 ;  /* 0x0000001200007c45 */ /* 0x001fe20008201000 */
[----:B------:R-:W-:Y:S02]  /*12950*/  USHF.R.U32.HI UR4, URZ, UR15, UR11 ;  /* 0x0000000f3f047299 */ /* 0x000fe4000801160b */
[----:B------:R-:W-:Y:S02]  /*12960*/  UIADD3 UR10, UP0, URZ, -UR43, URZ ;  /* 0x8000002b3f0a7290 */ /* 0x000fe4000ff1e03f */
[----:B------:R-:W-:Y:S01]  /*12970*/  FMUL R0, R0, UR19 ;  /* 0x0000001300007c20 */ /* 0x000fe20008400000 */
[----:B------:R-:W-:Y:S01]  /*12980*/  ULDC.64 UR12, c[0x0][0x620] ;  /* 0x00018800000c7ab9 */ /* 0x000fe20000000a00 */
[----:B------:R-:W-:Y:S01]  /*12990*/  UIADD3.X UR4, URZ, ~UR4, URZ, UP0, !UPT ;  /* 0x800000043f047290 */ /* 0x000fe200087fe43f */
[----:B------:R-:W-:Y:S01]  /*129a0*/  UMOV UR8, UR16 ;  /* 0x0000001000087c82 */ /* 0x000fe20008000000 */
[----:B------:R-:W-:-:S02]  /*129b0*/  UMOV UR9, UR17 ;  /* 0x0000001100097c82 */ /* 0x000fc40008000000 */
[----:B------:R-:W-:Y:S01]  /*129c0*/  UIMAD UR4, UR4, UR12, URZ ;  /* 0x0000000c040472a4 */ /* 0x000fe2000f8e023f */
[----:B------:R-:W0:Y:S01]  /*129d0*/  F2I.U32.TRUNC.NTZ R0, R0 ;  /* 0x0000000000007305 */ /* 0x000e22000020f000 */
[----:B------:R-:W-:Y:S01]  /*129e0*/  UIMAD.WIDE.U32 UR8, UR10, UR12, UR8 ;  /* 0x0000000c0a0872a5 */ /* 0x000fe2000f8e0008 */
[----:B--2---:R-:W-:Y:S01]  /*129f0*/  R2UR UR12, R2 ;  /* 0x00000000020c72ca */ /* 0x004fe200000e0000 */
[----:B------:R-:W-:Y:S01]  /*12a00*/  UIMAD UR10, UR10, UR13, UR4 ;  /* 0x0000000d0a0a72a4 */ /* 0x000fe2000f8e0204 */
[----:B------:R-:W-:Y:S01]  /*12a10*/  ULDC UR11, c[0x0][0x618] ;  /* 0x00018600000b7ab9 */ /* 0x000fe20000000800 */
[----:B------:R-:W-:Y:S02]  /*12a20*/  ULDC UR21, c[0x0][0x658] ;  /* 0x0001960000157ab9 */ /* 0x000fe40000000800 */
[----:B------:R-:W-:Y:S01]  /*12a30*/  UIADD3 UR9, UR9, UR10, URZ ;  /* 0x0000000a09097290 */ /* 0x000fe2000fffe03f */
[----:B------:R-:W-:Y:S01]  /*12a40*/  UMOV UR15, 0xffffffff ;  /* 0xffffffff000f7882 */ /* 0x000fe20000000000 */
[----:B------:R-:W-:Y:S01]  /*12a50*/  ULDC.64 UR4, c[0x0][0x640] ;  /* 0x0001900000047ab9 */ /* 0x000fe20000000a00 */
[----:B------:R-:W-:Y:S01]  /*12a60*/  USHF.L.U32 UR15, UR15, UR21, URZ ;  /* 0x000000150f0f7299 */ /* 0x000fe2000800063f */
[----:B------:R-:W-:Y:S01]  /*12a70*/  ISETP.NE.U32.AND P0, PT, RZ, UR4, PT ;  /* 0x00000004ff007c0c */ /* 0x000fe2000bf05070 */
[----:B------:R-:W-:-:S02]  /*12a80*/  USHF.R.U64 UR16, UR8, UR11, UR9 ;  /* 0x0000000b08107299 */ /* 0x000fc40008001209 */
[----:B------:R-:W-:Y:S01]  /*12a90*/  USHF.R.U32.HI UR8, URZ, UR11, UR9 ;  /* 0x0000000b3f087299 */ /* 0x000fe20008011609 */
[----:B0-----:R-:W-:Y:S01]  /*12aa0*/  R2UR UR14, R0 ;  /* 0x00000000000e72ca */ /* 0x001fe200000e0000 */
[----:B------:R-:W-:Y:S01]  /*12ab0*/  ULDC UR17, c[0x0][0x608] ;  /* 0x0001820000117ab9 */ /* 0x000fe20000000800 */
[----:B------:R-:W-:Y:S01]  /*12ac0*/  ULOP3.LUT UR41, URZ, UR15, URZ, 0x33, !UPT ;  /* 0x0000000f3f297292 */ /* 0x000fe2000f8e333f */
[----:B------:R-:W-:Y:S01]  /*12ad0*/  ISETP.NE.AND.EX P0, PT, RZ, UR5, PT, P0 ;  /* 0x00000005ff007c0c */ /* 0x000fe2000bf05300 */
[----:B------:R-:W-:Y:S02]  /*12ae0*/  USHF.R.U64 UR15, UR16, UR17, UR8 ;  /* 0x00000011100f7299 */ /* 0x000fe40008001208 */
[----:B------:R-:W-:Y:S02]  /*12af0*/  USHF.R.U32.HI UR8, URZ, UR17, UR8 ;  /* 0x000000113f087299 */ /* 0x000fe40008011608 */
[----:B------:R-:W-:Y:S02]  /*12b00*/  UIADD3 UR12, -UR12, URZ, URZ ;  /* 0x0000003f0c0c7290 */ /* 0x000fe4000fffe13f */
[----:B------:R-:W-:Y:S01]  /*12b10*/  USHF.R.U64 UR17, UR15, UR21, UR8 ;  /* 0x000000150f117299 */ /* 0x000fe20008001208 */
[----:B------:R-:W-:Y:S01]  /*12b20*/  UMOV UR19, 0x1 ;  /* 0x0000000100137882 */ /* 0x000fe20000000000 */
[----:B------:R-:W-:Y:S01]  /*12b30*/  ULDC UR13, c[0x0][0x144] ;  /* 0x00005100000d7ab9 */ /* 0x000fe20000000800 */
[----:B------:R-:W-:Y:S01]  /*12b40*/  ULDC UR7, c[0x0][0x600] ;  /* 0x0001800000077ab9 */ /* 0x000fe20000000800 */
[----:B------:R-:W-:-:S02]  /*12b50*/  USHF.L.U32 UR24, UR19, UR21, URZ ;  /* 0x0000001513187299 */ /* 0x000fc4000800063f */
[----:B------:R-:W-:Y:S02]  /*12b60*/  USHF.R.U32.HI UR8, URZ, UR21, UR8 ;  /* 0x000000153f087299 */ /* 0x000fe40008011608 */
[----:B------:R-:W-:Y:S02]  /*12b70*/  UIMAD UR21, UR13, UR12, UR6 ;  /* 0x0000000c0d1572a4 */ /* 0x000fe4000f8e0206 */
[----:B------:R-:W-:Y:S02]  /*12b80*/  UIADD3 UR20, UR7, -0x1, URZ ;  /* 0xffffffff07147890 */ /* 0x000fe4000fffe03f */
[----:B------:R-:W-:Y:S01]  /*12b90*/  UIADD3 UR19, -UR14, URZ, URZ ;  /* 0x0000003f0e137290 */ /* 0x000fe2000fffe13f */
[----:B------:R-:W-:Y:S01]  /*12ba0*/  ULDC UR25, c[0x0][0x148] ;  /* 0x0000520000197ab9 */ /* 0x000fe20000000800 */
[----:B------:R-:W-:Y:S01]  /*12bb0*/  ULDC UR22, c[0x0][0x648] ;  /* 0x0001920000167ab9 */ /* 0x000fe20000000800 */
[----:B------:R-:W-:Y:S01]  /*12bc0*/  ULDC UR23, c[0x0][0x638] ;  /* 0x00018e0000177ab9 */ /* 0x000fe20000000800 */
        /* <DEDUP_REMOVED lines=14> */
.L_x_551:
[----:B------:R-:W-:Y:S01]  /*12cb0*/  UISETP.NE.AND UP0, UPT, UR46, URZ, UPT ;  /* 0x0000003f2e00728c */ /* 0x000fe2000bf05270 */
[----:B------:R-:W-:Y:S01]  /*12cc0*/  IMAD.MOV.U32 R0, RZ, RZ, 0x1 ;  /* 0x00000001ff007424 */ /* 0x000fe200078e00ff */
[----:B------:R-:W-:Y:S02]  /*12cd0*/  USHF.R.U64 UR4, UR6, UR22, UR8 ;  /* 0x0000001606047299 */ /* 0x000fe40008001208 */
[----:B------:R-:W-:Y:S02]  /*12ce0*/  ULOP3.LUT UR41, UR15, UR41, URZ, 0xc0, !UPT ;  /* 0x000000290f297292 */ /* 0x000fe4000f8ec03f */
[----:B------:R-:W-:Y:S02]  /*12cf0*/  UIADD3 UR5, -UR4, URZ, URZ ;  /* 0x0000003f04057290 */ /* 0x000fe4000fffe13f */
[----:B------:R-:W-:Y:S02]  /*12d00*/  UIMAD UR41, UR24, UR4, UR41 ;  /* 0x00000004182972a4 */ /* 0x000fe4000f8e0229 */
[----:B------:R-:W-:-:S02]  /*12d10*/  ULOP3.LUT UR16, UR16, UR20, URZ, 0xc0, !UPT ;  /* 0x0000001410107292 */ /* 0x000fc4000f8ec03f */
[----:B------:R-:W-:Y:S02]  /*12d20*/  @UP0 UIMAD UR21, UR25, UR19, UR18 ;  /* 0x00000013191502a4 */ /* 0x000fe4000f8e0212 */
[----:B------:R-:W-:-:S03]  /*12d30*/  UIMAD UR4, UR5, UR23, UR17 ;  /* 0x00000017050472a4 */ /* 0x000fc6000f8e0211 */
[----:B------:R-:W-:Y:S01]  /*12d40*/  ULDC UR5, c[0x0][0x610] ;  /* 0x0001840000057ab9 */ /* 0x000fe20000000800 */
[----:B------:R-:W-:Y:S02]  /*12d50*/  UIMAD UR4, UR4, UR7, UR16 ;  /* 0x00000007040472a4 */ /* 0x000fe4000f8e0210 */
[----:B------:R-:W-:-:S04]  /*12d60*/  UIMAD UR41, UR41, UR5, UR21 ;  /* 0x00000005292972a4 */ /* 0x000fc8000f8e0215 */
[----:B------:R-:W-:Y:S02]  /*12d70*/  USEL UR42, UR4, UR41, !UP0 ;  /* 0x00000029042a7287 */ /* 0x000fe4000c000000 */
[----:B------:R-:W-:-:S12]  /*12d80*/  USEL UR41, UR41, UR4, !UP0 ;  /* 0x0000000429297287 */ /* 0x000fd8000c000000 */
.L_x_549:
[----:B------:R-:W-:-:S13]  /*12d90*/  LOP3.LUT P0, RZ, R0, 0xff, RZ, 0xc0, !PT ;  /* 0x000000ff00ff7812 */ /* 0x000fda000780c0ff */
[----:B------:R-:W-:Y:S05]  /*12da0*/  @P0 BRA `(.L_x_552) ;  /* 0xfffffee4007c0947 */ /* 0x000fea000383ffff */
[----:B------:R-:W-:Y:S05]  /*12db0*/  EXIT ;  /* 0x000000000000794d */ /* 0x000fea0003800000 */
.L_x_7:
[----:B------:R-:W2:Y:S01]  /*12dc0*/  LDL R5, [R1+0x204] ;  /* 0x0002040001057983 */ /* 0x000ea20000100800 */
[----:B------:R-:W-:-:S03]  /*12dd0*/  ULDC.64 UR4, c[0x0][0x650] ;  /* 0x0001940000047ab9 */ /* 0x000fc60000000a00 */
[----:B------:R-:W3:Y:S01]  /*12de0*/  LDL R3, [R1+0x200] ;  /* 0x0002000001037983 */ /* 0x000ee20000100800 */
[----:B------:R-:W-:Y:S01]  /*12df0*/  PRMT R0, RZ, 0x7610, R0 ;  /* 0x00007610ff007816 */ /* 0x000fe20000000000 */
[----:B------:R-:W-:Y:S01]  /*12e00*/  IMAD.MOV.U32 R2, RZ, RZ, -0x1 ;  /* 0xffffffffff027424 */ /* 0x000fe200078e00ff */
[----:B------:R-:W-:Y:S01]  /*12e10*/  MOV R4, 0xffffffff ;  /* 0xffffffff00047802 */ /* 0x000fe20000000f00 */
[----:B------:R-:W-:Y:S01]  /*12e20*/  IMAD.MOV.U32 R11, RZ, RZ, -0x1 ;  /* 0xffffffffff0b7424 */ /* 0x000fe200078e00ff */
[----:B--2---:R-:W-:-:S04]  /*12e30*/  ISETP.GE.U32.AND P0, PT, R5, UR4, PT ;  /* 0x0000000405007c0c */ /* 0x004fc8000bf06070 */
[----:B---3--:R-:W-:-:S13]  /*12e40*/  ISETP.GE.U32.AND.EX P0, PT, R3, UR5, PT, P0 ;  /* 0x0000000503007c0c */ /* 0x008fda000bf06100 */
        /* <DEDUP_REMOVED lines=21> */
.L_x_554:
[----:B------:R-:W-:Y:S01]  /*12fa0*/  USHF.R.U64 UR4, UR14, UR19, UR15 ;  /* 0x000000130e047299 */ /* 0x000fe2000800120f */
[----:B------:R-:W-:Y:S01]  /*12fb0*/  R2UR UR7, R3 ;  /* 0x00000000030772ca */ /* 0x000fe200000e0000 */
[----:B------:R-:W-:Y:S02]  /*12fc0*/  USHF.R.U32.HI UR5, URZ, UR19, UR15 ;  /* 0x000000133f057299 */ /* 0x000fe4000801160f */
[----:B------:R-:W-:Y:S01]  /*12fd0*/  UIADD3 UR13, UP0, URZ, -UR4, URZ ;  /* 0x800000043f0d7290 */ /* 0x000fe2000ff1e03f */
[----:B------:R-:W-:Y:S01]  /*12fe0*/  ULDC.64 UR14, c[0x0][0x620] ;  /* 0x00018800000e7ab9 */ /* 0x000fe20000000a00 */
[----:B------:R-:W-:Y:S02]  /*12ff0*/  UMOV UR6, UR20 ;  /* 0x0000001400067c82 */ /* 0x000fe40008000000 */
[----:B------:R-:W-:Y:S02]  /*13000*/  UIADD3.X UR5, URZ, ~UR5, URZ, UP0, !UPT ;  /* 0x800000053f057290 */ /* 0x000fe400087fe43f */
[----:B------:R-:W-:-:S02]  /*13010*/  UISETP.NE.AND UP1, UPT, UR46, URZ, UPT ;  /* 0x0000003f2e00728c */ /* 0x000fc4000bf25270 */
[----:B------:R-:W-:Y:S02]  /*13020*/  UIMAD UR5, UR5, UR14, URZ ;  /* 0x0000000e050572a4 */ /* 0x000fe4000f8e023f */
[----:B------:R-:W-:Y:S02]  /*13030*/  UIMAD.WIDE.U32 UR6, UR13, UR14, UR6 ;  /* 0x0000000e0d0672a5 */ /* 0x000fe4000f8e0006 */
[----:B------:R-:W-:Y:S01]  /*13040*/  UIMAD UR5, UR13, UR15, UR5 ;  /* 0x0000000f0d0572a4 */ /* 0x000fe2000f8e0205 */
[----:B------:R-:W-:Y:S02]  /*13050*/  ULDC UR14, c[0x0][0x608] ;  /* 0x00018200000e7ab9 */ /* 0x000fe40000000800 */
[----:B------:R-:W-:Y:S01]  /*13060*/  ULDC UR13, c[0x0][0x618] ;  /* 0x00018600000d7ab9 */ /* 0x000fe20000000800 */
[----:B------:R-:W-:Y:S01]  /*13070*/  UIADD3 UR5, UR7, UR5, URZ ;  /* 0x0000000507057290 */ /* 0x000fe2000fffe03f */
[----:B------:R-:W-:Y:S01]  /*13080*/  ULDC UR22, c[0x0][0x658] ;  /* 0x0001960000167ab9 */ /* 0x000fe20000000800 */
[----:B------:R-:W-:-:S02]  /*13090*/  @UP1 UIMAD UR8, UR11, UR12, UR10 ;  /* 0x0000000c0b0812a4 */ /* 0x000fc4000f8e020a */
[----:B------:R-:W-:Y:S02]  /*130a0*/  USHF.R.U64 UR17, UR6, UR13, UR5 ;  /* 0x0000000d06117299 */ /* 0x000fe40008001205 */
[----:B------:R-:W-:Y:S01]  /*130b0*/  USHF.R.U32.HI UR5, URZ, UR13, UR5 ;  /* 0x0000000d3f057299 */ /* 0x000fe20008011605 */
[----:B------:R-:W-:Y:S01]  /*130c0*/  ULDC.64 UR6, c[0x0][0x640] ;  /* 0x0001900000067ab9 */ /* 0x000fe20000000a00 */
[----:B------:R-:W-:Y:S01]  /*130d0*/  UMOV UR10, 0xffffffff ;  /* 0xffffffff000a7882 */ /* 0x000fe20000000000 */
[----:B------:R-:W-:Y:S01]  /*130e0*/  ISETP.NE.U32.AND P0, PT, RZ, UR6, PT ;  /* 0x00000006ff007c0c */ /* 0x000fe2000bf05070 */
[----:B------:R-:W-:Y:S02]  /*130f0*/  USHF.R.U64 UR18, UR17, UR14, UR5 ;  /* 0x0000000e11127299 */ /* 0x000fe40008001205 */
[----:B------:R-:W-:Y:S01]  /*13100*/  USHF.R.U32.HI UR5, URZ, UR14, UR5 ;  /* 0x0000000e3f057299 */ /* 0x000fe20008011605 */
[----:B------:R-:W-:Y:S01]  /*13110*/  ISETP.NE.AND.EX P0, PT, RZ, UR7, PT, P0 ;  /* 0x00000007ff007c0c */ /* 0x000fe2000bf05300 */
[----:B------:R-:W-:-:S02]  /*13120*/  USHF.L.U32 UR11, UR10, UR22, URZ ;  /* 0x000000160a0b7299 */ /* 0x000fc4000800063f */
[----:B------:R-:W-:Y:S01]  /*13130*/  USHF.R.U64 UR19, UR18, UR22, UR5 ;  /* 0x0000001612137299 */ /* 0x000fe20008001205 */
[----:B------:R-:W-:Y:S01]  /*13140*/  ULDC UR20, c[0x0][0x600] ;  /* 0x0001800000147ab9 */ /* 0x000fe20000000800 */
[----:B------:R-:W-:Y:S02]  /*13150*/  USHF.R.U32.HI UR10, URZ, UR22, UR5 ;  /* 0x000000163f0a7299 */ /* 0x000fe40008011605 */
[----:B------:R-:W-:Y:S02]  /*13160*/  UIADD3 UR21, UR20, -0x1, URZ ;  /* 0xffffffff14157890 */ /* 0x000fe4000fffe03f */
[----:B------:R-:W-:Y:S01]  /*13170*/  ULOP3.LUT UR26, URZ, UR11, URZ, 0x33, !UPT ;  /* 0x0000000b3f1a7292 */ /* 0x000fe2000f8e333f */
        /* <DEDUP_REMOVED lines=17> */
.L_x_555:
[----:B------:R-:W-:Y:S01]  /*13290*/  USHF.R.U64 UR6, UR5, UR23, UR10 ;  /* 0x0000001705067299 */ /* 0x000fe2000800120a */
[----:B------:R-:W-:Y:S01]  /*132a0*/  IMAD.MOV.U32 R0, RZ, RZ, 0x1 ;  /* 0x00000001ff007424 */ /* 0x000fe200078e00ff */
[----:B------:R-:W-:Y:S01]  /*132b0*/  USHF.L.U32 UR25, UR25, UR22, URZ ;  /* 0x0000001619197299 */ /* 0x000fe2000800063f */
[----:B------:R-:W-:Y:S01]  /*132c0*/  MOV R11, UR4 ;  /* 0x00000004000b7c02 */ /* 0x000fe20008000f00 */
[----:B------:R-:W-:Y:S02]  /*132d0*/  ULOP3.LUT UR5, UR18, UR26, URZ, 0xc0, !UPT ;  /* 0x0000001a12057292 */ /* 0x000fe4000f8ec03f */
[----:B------:R-:W-:Y:S02]  /*132e0*/  UIADD3 UR7, -UR6, URZ, URZ ;  /* 0x0000003f06077290 */ /* 0x000fe4000fffe13f */
[----:B------:R-:W-:Y:S02]  /*132f0*/  UIMAD UR6, UR25, UR6, UR5 ;  /* 0x00000006190672a4 */ /* 0x000fe4000f8e0205 */
[----:B------:R-:W-:-:S02]  /*13300*/  ULOP3.LUT UR17, UR17, UR21, URZ, 0xc0, !UPT ;  /* 0x0000001511117292 */ /* 0x000fc4000f8ec03f */
[----:B------:R-:W-:Y:S02]  /*13310*/  UIMAD UR5, UR7, UR24, UR19 ;  /* 0x00000018070572a4 */ /* 0x000fe4000f8e0213 */
[----:B------:R-:W-:Y:S01]  /*13320*/  UISETP.NE.AND UP0, UPT, UR46, URZ, UPT ;  /* 0x0000003f2e00728c */ /* 0x000fe2000bf05270 */
[----:B------:R-:W-:Y:S01]  /*13330*/  ULDC UR7, c[0x0][0x610] ;  /* 0x0001840000077ab9 */ /* 0x000fe20000000800 */
[----:B------:R-:W-:Y:S02]  /*13340*/  UIMAD UR5, UR5, UR20, UR17 ;  /* 0x00000014050572a4 */ /* 0x000fe4000f8e0211 */
[----:B------:R-:W-:-:S04]  /*13350*/  UIMAD UR8, UR6, UR7, UR8 ;  /* 0x00000007060872a4 */ /* 0x000fc8000f8e0208 */
[----:B------:R-:W-:Y:S02]  /*13360*/  USEL UR6, UR5, UR8, !UP0 ;  /* 0x0000000805067287 */ /* 0x000fe4000c000000 */
[----:B------:R-:W-:-:S04]  /*13370*/  USEL UR8, UR8, UR5, !UP0 ;  /* 0x0000000508087287 */ /* 0x000fc8000c000000 */
[----:B------:R-:W-:Y:S02]  /*13380*/  IMAD.U32 R2, RZ, RZ, UR6 ;  /* 0x00000006ff027e24 */ /* 0x000fe4000f8e00ff */
[----:B------:R-:W-:-:S07]  /*13390*/  IMAD.U32 R4, RZ, RZ, UR8 ;  /* 0x00000008ff047e24 */ /* 0x000fce000f8e00ff */
.L_x_553:
[----:B------:R-:W-:-:S08]  /*133a0*/  NOP ;  /* 0x0000000000007918 */ /* 0x000fd00000000000 */
[----:B0-----:R-:W0:-:S00]  /*133b0*/  USETMAXREG.DEALLOC.CTAPOOL 0x18 ;  /* 0x00000018000079c8 */ /* 0x001e0000080e0500 */
[----:B------:R-:W-:-:S13]  /*133c0*/  ISETP.NE.AND P0, PT, RZ, UR9, PT ;  /* 0x00000009ff007c0c */ /* 0x000fda000bf05270 */
[----:B------:R-:W-:Y:S05]  /*133d0*/  @P0 EXIT ;  /* 0x000000000000094d */ /* 0x000fea0003800000 */
[----:B0-----:R-:W-:Y:S01]  /*133e0*/  LOP3.LUT P0, RZ, R0, 0xff, RZ, 0xc0, !PT ;  /* 0x000000ff00ff7812 */ /* 0x001fe2000780c0ff */
[----:B------:R-:W-:Y:S01]  /*133f0*/  IMAD.MOV.U32 R0, RZ, RZ, 0x1 ;  /* 0x00000001ff007424 */ /* 0x000fe200078e00ff */
[----:B------:R-:W-:-:S11]  /*13400*/  MOV R6, RZ ;  /* 0x000000ff00067202 */ /* 0x000fd60000000f00 */
[----:B------:R-:W-:Y:S05]  /*13410*/  @!P0 BRA `(.L_x_556) ;  /* 0x0000000c007c8947 */ /* 0x000fea0003800000 */
[----:B------:R-:W0:Y:S01]  /*13420*/  S2UR UR12, SR_CgaCtaId ;  /* 0x00000000000c79c3 */ /* 0x000e220000008800 */
[----:B------:R-:W-:Y:S01]  /*13430*/  ULDC UR4, c[0x0][0x28c] ;  /* 0x0000a30000047ab9 */ /* 0x000fe20000000800 */
[----:B------:R-:W-:Y:S01]  /*13440*/  ULDC UR6, c[0x0][0x658] ;  /* 0x0001960000067ab9 */ /* 0x000fe20000000800 */
[----:B------:R-:W-:Y:S01]  /*13450*/  UMOV UR7, 0xffffffff ;  /* 0xffffffff00077882 */ /* 0x000fe20000000000 */
[----:B------:R-:W-:Y:S01]  /*13460*/  UIADD3 UR10, UR4, 0x3f, URZ ;  /* 0x0000003f040a7890 */ /* 0x000fe2000fffe03f */
[----:B------:R-:W-:Y:S01]  /*13470*/  BSSY B0, `(.L_x_556) ;  /* 0x00000d9000007945 */ /* 0x000fe20003800000 */
[----:B------:R-:W-:Y:S01]  /*13480*/  ULDC UR5, c[0x0][0x600] ;  /* 0x0001800000057ab9 */ /* 0x000fe20000000800 */
[----:B------:R-:W-:Y:S01]  /*13490*/  UMOV UR9, 0x1 ;  /* 0x0000000100097882 */ /* 0x000fe20000000000 */
[----:B------:R-:W-:Y:S01]  /*134a0*/  USHF.L.U32 UR7, UR7, UR6, URZ ;  /* 0x0000000607077299 */ /* 0x000fe2000800063f */
[----:B------:R-:W-:Y:S01]  /*134b0*/  IMAD.MOV.U32 R10, RZ, RZ, 0x1 ;  /* 0x00000001ff0a7424 */ /* 0x000fe200078e00ff */
[----:B------:R-:W-:Y:S01]  /*134c0*/  UIADD3 UR4, UR5, -0x1, URZ ;  /* 0xffffffff05047890 */ /* 0x000fe2000fffe03f */
[----:B------:R-:W-:Y:S01]  /*134d0*/  IMAD.MOV.U32 R0, RZ, RZ, 0x1 ;  /* 0x00000001ff007424 */ /* 0x000fe200078e00ff */
[----:B------:R-:W-:Y:S01]  /*134e0*/  ULDC UR8, c[0x0][0xc] ;  /* 0x0000030000087ab9 */ /* 0x000fe20000000800 */
[----:B------:R-:W-:Y:S01]  /*134f0*/  USHF.L.U32 UR5, UR9, UR6, URZ ;  /* 0x0000000609057299 */ /* 0x000fe2000800063f */
[----:B------:R-:W-:Y:S01]  /*13500*/  MOV R6, RZ ;  /* 0x000000ff00067202 */ /* 0x000fe20000000f00 */
[----:B------:R-:W-:Y:S01]  /*13510*/  USHF.R.S32.HI UR11, URZ, 0x1f, UR10 ;  /* 0x0000001f3f0b7899 */ /* 0x000fe2000801140a */
[----:B------:R-:W-:Y:S01]  /*13520*/  ULDC UR9, c[0x0][0x10] ;  /* 0x0000040000097ab9 */ /* 0x000fe20000000800 */
[----:B------:R-:W-:-:S02]  /*13530*/  ULOP3.LUT UR6, URZ, UR7, URZ, 0x33, !UPT ;  /* 0x000000073f067292 */ /* 0x000fc4000f8e333f */
[----:B------:R-:W-:Y:S02]  /*13540*/  UIMAD.WIDE.U32 UR8, UR8, UR9, URZ ;  /* 0x00000009080872a5 */ /* 0x000fe4000f8e003f */
[----:B------:R-:W-:Y:S01]  /*13550*/  ULEA.HI UR11, UR11, UR10, URZ, 0x6 ;  /* 0x0000000a0b0b7291 */ /* 0x000fe2000f8f303f */
[----:B0-----:R-:W-:Y:S01]  /*13560*/  IMAD.U32 R7, RZ, RZ, UR12 ;  /* 0x0000000cff077e24 */ /* 0x001fe2000f8e00ff */
[----:B------:R-:W-:Y:S01]  /*13570*/  ULDC UR7, c[0x0][0x14] ;  /* 0x0000050000077ab9 */ /* 0x000fe20000000800 */
[----:B------:R-:W-:Y:S02]  /*13580*/  ULOP3.LUT UR26, UR40, 0x2, URZ, 0xfc, !UPT ;  /* 0x00000002281a7892 */ /* 0x000fe4000f8efc3f */
[----:B------:R-:W-:Y:S01]  /*13590*/  UIMAD.WIDE.U32 UR22, UR8, UR7, URZ ;  /* 0x00000007081672a5 */ /* 0x000fe2000f8e003f */
[----:B------:R-:W-:Y:S01]  /*135a0*/  LEA R8, R7, 0x180, 0xd ;  /* 0x0000018007087811 */ /* 0x000fe200078e68ff */
[----:B------:R-:W-:Y:S02]  /*135b0*/  UIMAD UR13, UR9, UR7, URZ ;  /* 0x00000007090d72a4 */ /* 0x000fe4000f8e023f */
[----:B------:R-:W-:-:S02]  /*135c0*/  USHF.R.S32.HI UR7, URZ, 0x6, UR11 ;  /* 0x000000063f077899 */ /* 0x000fc4000801140b */
[----:B------:R-:W-:Y:S02]  /*135d0*/  UIADD3 UR13, UR23, UR13, URZ ;  /* 0x0000000d170d7290 */ /* 0x000fe4000fffe03f */
[----:B------:R-:W-:Y:S01]  /*135e0*/  UIADD3 UR27, UR7, 0x1, URZ ;  /* 0x00000001071b7890 */ /* 0x000fe2000fffe03f */
[----:B------:R-:W-:-:S11]  /*135f0*/  ULDC.64 UR24, c[0x0][0x198] ;  /* 0x0000660000187ab9 */ /* 0x000fd60000000a00 */
.L_x_567:
[----:B------:R-:W-:-:S03]  /*13600*/  UMOV UR8, 0xffffffff ;  /* 0xffffffff00087882 */ /* 0x000fc60000000000 */
[----:B------:R-:W-:Y:S05]  /*13610*/  BRA.DIV UR8, `(.L_x_557) ;  /* 0x0000001208547947 */ /* 0x000fea000b800000 */
[----:B------:R-:W-:-:S13]  /*13620*/  ELECT P6, URZ, PT ;  /* 0x00000000003f782f */ /* 0x000fda00038c0000 */
.L_x_581:
[----:B------:R-:W0:Y:S01]  /*13630*/  LDC R3, c[0x0][0x28c] ;  /* 0x0000a300ff037b82 */ /* 0x000e220000000800 */
[----:B------:R-:W-:Y:S01]  /*13640*/  BSSY B1, `(.L_x_558) ;  /* 0x000003c000017945 */ /* 0x000fe20003800000 */
[----:B0-----:R-:W-:-:S13]  /*13650*/  ISETP.LT.OR P6, PT, R3, 0x1, !P6 ;  /* 0x000000010300780c */ /* 0x001fda00077c1670 */
[----:B------:R-:W-:Y:S05]  /*13660*/  @P6 BRA `(.L_x_559) ;  /* 0x0000000000e46947 */ /* 0x000fea0003800000 */
[----:B------:R-:W-:Y:S01]  /*13670*/  IMAD R4, R4, 0x2, R7 ;  /* 0x0000000204047824 */ /* 0x000fe200078e0207 */
[----:B------:R-:W-:Y:S01]  /*13680*/  MOV R14, RZ ;  /* 0x000000ff000e7202 */ /* 0x000fe20000000f00 */
[----:B------:R-:W-:Y:S02]  /*13690*/  IMAD.SHL.U32 R2, R2, 0x100, RZ ;  /* 0x0000010002027824 */ /* 0x000fe400078e00ff */
[----:B------:R-:W-:Y:S02]  /*136a0*/  IMAD.SHL.U32 R4, R4, 0x80, RZ ;  /* 0x0000008004047824 */ /* 0x000fe400078e00ff */
[----:B------:R-:W-:Y:S02]  /*136b0*/  IMAD.U32 R13, RZ, RZ, UR27 ;  /* 0x0000001bff0d7e24 */ /* 0x000fe4000f8e00ff */
[----:B------:R-:W-:Y:S02]  /*136c0*/  IMAD.MOV.U32 R3, RZ, RZ, R0 ;  /* 0x000000ffff037224 */ /* 0x000fe400078e0000 */
[----:B------:R-:W-:-:S07]  /*136d0*/  IMAD.MOV.U32 R5, RZ, RZ, R6 ;  /* 0x000000ffff057224 */ /* 0x000fce00078e0006 */
.L_x_562:
[----:B------:R-:W0:Y:S01]  /*136e0*/  S2UR UR8, SR_CgaCtaId ;  /* 0x00000000000879c3 */ /* 0x000e220000008800 */
[----:B------:R-:W-:Y:S01]  /*136f0*/  MOV R12, 0x400 ;  /* 0x00000400000c7802 */ /* 0x000fe20000000f00 */
[----:B------:R-:W1:Y:S01]  /*13700*/  S2R R15, SR_TID.X ;  /* 0x00000000000f7919 */ /* 0x000e620000002100 */
[----:B------:R-:W-:Y:S02]  /*13710*/  SHF.L.U32 R9, R3, 0x1f, RZ ;  /* 0x0000001f03097819 */ /* 0x000fe400000006ff */
[----:B0-----:R-:W-:-:S04]  /*13720*/  MOV R7, UR8 ;  /* 0x0000000800077c02 */ /* 0x001fc80008000f00 */
[----:B------:R-:W-:-:S05]  /*13730*/  LEA R16, R7, R12, 0x18 ;  /* 0x0000000c07107211 */ /* 0x000fca00078ec0ff */
[----:B------:R-:W-:Y:S01]  /*13740*/  IMAD R12, R5, 0x8, R16 ;  /* 0x00000008050c7824 */ /* 0x000fe200078e0210 */
[----:B-1----:R-:W-:-:S03]  /*13750*/  LOP3.LUT P1, RZ, R15, 0x7f, RZ, 0xc0, !PT ;  /* 0x0000007f0fff7812 */ /* 0x002fc6000782c0ff */
[----:B------:R-:W0:Y:S02]  /*13760*/  SYNCS.PHASECHK.TRANS64.TRYWAIT P0, [R12+URZ+0x38], R9 ;  /* 0x000038090c0075a7 */ /* 0x000e24000800017f */
[----:B0-----:R-:W-:Y:S08]  /*13770*/  @!P0 BRA `(.L_x_560) ;  /* 0x00000010001c8947 */ /* 0x001ff00003800000 */
.L_x_582:
[----:B0-----:R-:W0:Y:S01]  /*13780*/  @!P1 LDC R9, c[0x0][0x500] ;  /* 0x00014000ff099b82 */ /* 0x001e220000000800 */
[----:B------:R-:W-:-:S04]  /*13790*/  UPRMT UR8, UR26, 0x9910, URZ ;  /* 0x000099101a087896 */ /* 0x000fc8000800003f */
[----:B------:R-:W-:-:S06]  /*137a0*/  UISETP.NE.AND UP0, UPT, UR8, 0x2, UPT ;  /* 0x000000020800788c */ /* 0x000fcc000bf05270 */
[----:B------:R-:W-:Y:S01]  /*137b0*/  PLOP3.LUT P0, PT, PT, PT, UP0, 0x80, 0x0 ;  /* 0x000000000000781c */ /* 0x000fe20003f0f008 */
[----:B0-----:R0:W-:-:S12]  /*137c0*/  @!P1 SYNCS.ARRIVE.TRANS64 RZ, [R12+URZ], R9 ;  /* 0x000000090cff99a7 */ /* 0x0011d8000800003f */
[----:B------:R-:W-:Y:S05]  /*137d0*/  @P0 BRA `(.L_x_561) ;  /* 0x0000000000040947 */ /* 0x000fea0003800000 */
[----:B------:R-:W-:Y:S01]  /*137e0*/  BPT.TRAP 0x1 ;  /* 0x000000040000795c */ /* 0x000fe20000300000 */
.L_x_561:
[C---:B0-----:R-:W-:Y:S01]  /*137f0*/  IMAD R9, R5.reuse, 0x4000, R8 ;  /* 0x0000400005097824 */ /* 0x041fe200078e0208 */
[----:B------:R-:W-:Y:S01]  /*13800*/  R2UR UR15, R16 ;  /* 0x00000000100f72ca */ /* 0x000fe200000e0000 */
[----:B------:R-:W-:Y:S01]  /*13810*/  IMAD R16, R5, 0x4000, R16 ;  /* 0x0000400005107824 */ /* 0x000fe200078e0210 */
[----:B------:R-:W-:Y:S01]  /*13820*/  R2UR UR19, R4 ;  /* 0x00000000041372ca */ /* 0x000fe200000e0000 */
[----:B------:R-:W-:Y:S01]  /*13830*/  VIADD R13, R13, 0xffffffff ;  /* 0xffffffff0d0d7836 */ /* 0x000fe20000000000 */
[----:B------:R-:W-:Y:S01]  /*13840*/  R2UR UR8, R9 ;  /* 0x00000000090872ca */ /* 0x000fe200000e0000 */
[----:B------:R-:W-:Y:S01]  /*13850*/  UIADD3 UR14, UP0, UR24, 0xf0, URZ ;  /* 0x000000f0180e7890 */ /* 0x000fe2000ff1e03f */
[----:B------:R-:W-:Y:S01]  /*13860*/  R2UR UR11, R16 ;  /* 0x00000000100b72ca */ /* 0x000fe200000e0000 */
[----:B------:R-:W-:Y:S01]  /*13870*/  UIADD3 UR28, UP1, UR24, 0x1f0, URZ ;  /* 0x000001f0181c7890 */ /* 0x000fe2000ff3e03f */
[----:B------:R-:W-:Y:S01]  /*13880*/  R2UR UR9, R12 ;  /* 0x000000000c0972ca */ /* 0x000fe200000e0000 */
[----:B------:R-:W-:Y:S01]  /*13890*/  UMOV UR21, 0x30000 ;  /* 0x0003000000157882 */ /* 0x000fe20000000000 */
[----:B------:R-:W-:Y:S01]  /*138a0*/  R2UR UR10, R14 ;  /* 0x000000000e0a72ca */ /* 0x000fe200000e0000 */
[----:B------:R-:W-:Y:S01]  /*138b0*/  UIADD3.X UR29, URZ, UR25, URZ, UP1, !UPT ;  /* 0x000000193f1d7290 */ /* 0x000fe20008ffe43f */
[----:B------:R-:W-:Y:S01]  /*138c0*/  R2UR UR12, R11 ;  /* 0x000000000b0c72ca */ /* 0x000fe200000e0000 */
[----:B------:R-:W-:Y:S01]  /*138d0*/  UMOV UR16, 0x0 ;  /* 0x0000000000107882 */ /* 0x000fe20000000000 */
[----:B------:R-:W-:Y:S01]  /*138e0*/  R2UR UR20, R2 ;  /* 0x00000000021472ca */ /* 0x000fe200000e0000 */
[----:B------:R-:W-:Y:S01]  /*138f0*/  UMOV UR17, 0x10000000 ;  /* 0x1000000000117882 */ /* 0x000fe20000000000 */
[----:B------:R-:W-:Y:S01]  /*13900*/  ISETP.GT.AND P1, PT, R13, 0x1, PT ;  /* 0x000000010d00780c */ /* 0x000fe20003f24270 */
[----:B------:R-:W-:Y:S01]  /*13910*/  UIADD3 UR8, UR15, UR8, URZ ;  /* 0x000000080f087290 */ /* 0x000fe2000fffe03f */
[----:B------:R-:W-:Y:S01]  /*13920*/  IADD3 R5, R5, 0x1, RZ ;  /* 0x0000000105057810 */ /* 0x000fe20007ffe0ff */
[----:B------:R-:W-:Y:S01]  /*13930*/  UIADD3.X UR15, URZ, UR25, URZ, UP0, !UPT ;  /* 0x000000193f0f7290 */ /* 0x000fe200087fe43f */
[----:B------:R-:W-:Y:S01]  /*13940*/  VIADD R14, R14, 0x40 ;  /* 0x000000400e0e7836 */ /* 0x000fe20000000000 */
[----:B------:R-:W-:Y:S01]  /*13950*/  UIADD3 UR18, UR11, 0x1c180, URZ ;  /* 0x0001c1800b127890 */ /* 0x000fe2000fffe03f */
[----:B------:R-:W-:-:S02]  /*13960*/  ISETP.NE.AND P0, PT, R5, 0x7, PT ;  /* 0x000000070500780c */ /* 0x000fc40003f05270 */
[----:B------:R-:W-:Y:S02]  /*13970*/  UMOV UR11, UR19 ;  /* 0x00000013000b7c82 */ /* 0x000fe40008000000 */
[----:B------:R-:W-:Y:S02]  /*13980*/  SEL R12, RZ, 0x1, P0 ;  /* 0x00000001ff0c7807 */ /* 0x000fe40000000000 */
[----:B------:R0:W-:Y:S01]  /*13990*/  UTMALDG.3D.MULTICAST [UR8], [UR14], UR21, desc[UR16] ;  /* 0x000010080e0073b4 */ /* 0x0001e20008011815 */
[----:B------:R-:W-:Y:S02]  /*139a0*/  SEL R5, R5, RZ, P0 ;  /* 0x000000ff05057207 */ /* 0x000fe40000000000 */
[----:B------:R-:W-:Y:S01]  /*139b0*/  LOP3.LUT R3, R3, R12, RZ, 0x3c, !PT ;  /* 0x0000000c03037212 */ /* 0x000fe200078e3cff */
[----:B0-----:R-:W-:Y:S01]  /*139c0*/  UMOV UR8, UR18 ;  /* 0x0000001200087c82 */ /* 0x001fe20008000000 */
[----:B------:R-:W-:Y:S02]  /*139d0*/  UMOV UR11, UR20 ;  /* 0x00000014000b7c82 */ /* 0x000fe40008000000 */
[----:B------:R0:W-:Y:S02]  /*139e0*/  UTMALDG.3D [UR8], [UR28], desc[UR16] ;  /* 0x000010081c0075b4 */ /* 0x0001e40008011000 */
[----:B0-----:R-:W-:Y:S05]  /*139f0*/  @P1 BRA `(.L_x_562) ;  /* 0xfffffffc00381947 */ /* 0x001fea000383ffff */
.L_x_559:
[----:B------:R-:W-:Y:S05]  /*13a00*/  BSYNC B1 ;  /* 0x0000000000017941 */ /* 0x000fea0003800000 */
.L_x_558:
[----:B------:R-:W2:Y:S01]  /*13a10*/  LDL.LU R16, [R1+0x200] ;  /* 0x0002000001107983 */ /* 0x000ea20000300800 */
[----:B------:R-:W-:Y:S01]  /*13a20*/  LOP3.LUT P1, RZ, R10, 0xff, RZ, 0xc0, !PT ;  /* 0x000000ff0aff7812 */ /* 0x000fe2000782c0ff */
[----:B------:R-:W-:Y:S01]  /*13a30*/  VIADD R6, R6, UR7 ;  /* 0x0000000706067c36 */ /* 0x000fe20008000000 */
[----:B------:R-:W-:Y:S01]  /*13a40*/  ULDC.64 UR8, c[0x0][0x650] ;  /* 0x0001940000087ab9 */ /* 0x000fe20000000a00 */
[----:B------:R-:W3:Y:S01]  /*13a50*/  LDL.LU R15, [R1+0x204] ;  /* 0x00020400010f7983 */ /* 0x000ee20000300800 */
[----:B------:R-:W-:Y:S01]  /*13a60*/  UISETP.GE.U32.AND UP0, UPT, UR7, 0x7, UPT ;  /* 0x000000070700788c */ /* 0x000fe2000bf06070 */
[C---:B------:R-:W-:Y:S01]  /*13a70*/  IMAD.WIDE.U32 R2, R6.reuse, 0x24924925, RZ ;  /* 0x2492492506027825 */ /* 0x040fe200078e00ff */
[C---:B------:R-:W-:Y:S01]  /*13a80*/  ISETP.GT.U32.AND P0, PT, R6.reuse, 0x6, PT ;  /* 0x000000060600780c */ /* 0x040fe20003f04070 */
[----:B------:R-:W-:Y:S01]  /*13a90*/  BSSY B1, `(.L_x_563) ;  /* 0x0000074000017945 */ /* 0x000fe20003800000 */
[----:B------:R-:W-:Y:S02]  /*13aa0*/  MOV R11, 0xffffffff ;  /* 0xffffffff000b7802 */ /* 0x000fe40000000f00 */
[----:B------:R-:W-:-:S02]  /*13ab0*/  IADD3 R2, R6, -R3, RZ ;  /* 0x8000000306027210 */ /* 0x000fc40007ffe0ff */
[----:B------:R-:W-:Y:S01]  /*13ac0*/  PRMT R10, RZ, 0x7610, R10 ;  /* 0x00007610ff0a7816 */ /* 0x000fe2000000000a */
[----:B------:R-:W0:Y:S01]  /*13ad0*/  @P1 S2R R7, SR_CgaCtaId ;  /* 0x0000000000071919 */ /* 0x000e220000008800 */
[----:B------:R-:W-:Y:S01]  /*13ae0*/  LEA.HI R2, R2, R3, RZ, 0x1f ;  /* 0x0000000302027211 */ /* 0x000fe200078ff8ff */
[----:B------:R-:W-:Y:S01]  /*13af0*/  IMAD.U32 R3, RZ, RZ, UR7 ;  /* 0x00000007ff037e24 */ /* 0x000fe2000f8e00ff */
[----:B------:R-:W-:-:S04]  /*13b00*/  @P1 MOV R4, 0x400 ;  /* 0x0000040000041802 */ /* 0x000fc80000000f00 */
[----:B------:R-:W-:-:S04]  /*13b10*/  ISETP.LT.U32.AND P0, PT, R3, 0x7, P0 ;  /* 0x000000070300780c */ /* 0x000fc80000701070 */
[----:B------:R-:W-:-:S04]  /*13b20*/  SEL R3, RZ, 0x1, !P0 ;  /* 0x00000001ff037807 */ /* 0x000fc80004000000 */
[----:B------:R-:W-:Y:S02]  /*13b30*/  LOP3.LUT R0, R0, R3, RZ, 0x3c, !PT ;  /* 0x0000000300007212 */ /* 0x000fe400078e3cff */
[----:B------:R-:W-:Y:S01]  /*13b40*/  SHF.R.U32.HI R3, RZ, 0x2, R2 ;  /* 0x00000002ff037819 */ /* 0x000fe20000011602 */
[----:B------:R-:W-:-:S04]  /*13b50*/  IMAD.MOV.U32 R2, RZ, RZ, -0x1 ;  /* 0xffffffffff027424 */ /* 0x000fc800078e00ff */
[----:B------:R-:W-:Y:S01]  /*13b60*/  IMAD R6, R3, -0x7, R6 ;  /* 0xfffffff903067824 */ /* 0x000fe200078e0206 */
[----:B0-----:R-:W-:-:S04]  /*13b70*/  @P1 LEA R4, R7, R4, 0x18 ;  /* 0x0000000407041211 */ /* 0x001fc800078ec0ff */
[----:B------:R0:W-:Y:S01]  /*13b80*/  @P1 SYNCS.ARRIVE.TRANS64.A1T0 RZ, [R4+URZ+0x88], RZ ;  /* 0x000088ff04ff19a7 */ /* 0x0001e2000810003f */
[----:B------:R-:W-:Y:S01]  /*13b90*/  PLOP3.LUT P1, PT, PT, PT, UP0, 0x80, 0x0 ;  /* 0x000000000000781c */ /* 0x000fe20003f2f008 */
[----:B0-----:R-:W-:-:S12]  /*13ba0*/  IMAD.MOV.U32 R4, RZ, RZ, -0x1 ;  /* 0xffffffffff047424 */ /* 0x001fd800078e00ff */
[--C-:B------:R-:W-:Y:S02]  /*13bb0*/  @P1 LOP3.LUT R0, R0, 0x1, R3.reuse, 0x78, !PT ;  /* 0x0000000100001812 */ /* 0x100fe400078e7803 */
[----:B------:R-:W-:Y:S02]  /*13bc0*/  PRMT R3, RZ, 0x7610, R3 ;  /* 0x00007610ff037816 */ /* 0x000fe40000000003 */
[----:B---3--:R-:W-:-:S04]  /*13bd0*/  IADD3 R15, P0, R15, UR22, RZ ;  /* 0x000000160f0f7c10 */ /* 0x008fc8000ff1e0ff */
[----:B--2---:R-:W-:Y:S01]  /*13be0*/  IADD3.X R16, R16, UR13, RZ, P0, !PT ;  /* 0x0000000d10107c10 */ /* 0x004fe200087fe4ff */
[----:B------:R0:W-:Y:S01]  /*13bf0*/  STL [R1+0x204], R15 ;  /* 0x0002040f01007387 */ /* 0x0001e20000100800 */
[----:B------:R-:W-:-:S03]  /*13c00*/  ISETP.GE.U32.AND P0, PT, R15, UR8, PT ;  /* 0x000000080f007c0c */ /* 0x000fc6000bf06070 */
[----:B------:R0:W-:Y:S01]  /*13c10*/  STL [R1+0x200], R16 ;  /* 0x0002001001007387 */ /* 0x0001e20000100800 */
[----:B------:R-:W-:-:S13]  /*13c20*/  ISETP.GE.U32.AND.EX P0, PT, R16, UR9, PT, P0 ;  /* 0x0000000910007c0c */ /* 0x000fda000bf06100 */
[----:B0-----:R-:W-:Y:S05]  /*13c30*/  @P0 BRA `(.L_x_564) ;  /* 0x0000000400640947 */ /* 0x001fea0003800000 */
[----:B------:R-:W0:Y:S01]  /*13c40*/  S2R R9, SR_CTAID.X ;  /* 0x0000000000097919 */ /* 0x000e220000002500 */
[----:B------:R-:W-:Y:S01]  /*13c50*/  ULDC UR8, c[0x0][0x150] ;  /* 0x0000540000087ab9 */ /* 0x000fe20000000800 */
[----:B------:R-:W1:Y:S01]  /*13c60*/  LDC R4, c[0x0][0x144] ;  /* 0x00005100ff047b82 */ /* 0x000e620000000800 */
[----:B------:R-:W-:Y:S01]  /*13c70*/  UISETP.NE.AND UP0, UPT, UR46, URZ, UPT ;  /* 0x0000003f2e00728c */ /* 0x000fe2000bf05270 */
[----:B------:R-:W2:Y:S01]  /*13c80*/  S2R R5, SR_CTAID.Y ;  /* 0x0000000000057919 */ /* 0x000ea20000002600 */
[----:B------:R-:W-:-:S04]  /*13c90*/  ULDC UR11, c[0x0][0x630] ;  /* 0x00018c00000b7ab9 */ /* 0x000fc80000000800 */
[----:B------:R-:W-:Y:S01]  /*13ca0*/  PLOP3.LUT P0, PT, PT, PT, UP0, 0x80, 0x0 ;  /* 0x000000000000781c */ /* 0x000fe20003f0f008 */
[----:B------:R-:W3:Y:S01]  /*13cb0*/  LDC R12, c[0x0][0x148] ;  /* 0x00005200ff0c7b82 */ /* 0x000ee20000000800 */
[----:B0-----:R-:W-:Y:S02]  /*13cc0*/  I2FP.F32.U32 R2, R9 ;  /* 0x0000000900027245 */ /* 0x001fe40000201000 */
[----:B--2---:R-:W-:-:S03]  /*13cd0*/  I2FP.F32.U32 R3, R5 ;  /* 0x0000000500037245 */ /* 0x004fc60000201000 */
[----:B------:R-:W-:Y:S01]  /*13ce0*/  FMUL R2, R2, UR8 ;  /* 0x0000000802027c20 */ /* 0x000fe20008400000 */
[----:B------:R-:W-:Y:S02]  /*13cf0*/  ULDC UR8, c[0x0][0x154] ;  /* 0x0000550000087ab9 */ /* 0x000fe40000000800 */
[----:B------:R-:W-:Y:S01]  /*13d00*/  FMUL R11, R3, UR8 ;  /* 0x00000008030b7c20 */ /* 0x000fe20008400000 */
[----:B------:R-:W-:Y:S02]  /*13d10*/  ULDC.64 UR8, c[0x0][0x628] ;  /* 0x00018a0000087ab9 */ /* 0x000fe40000000a00 */
[----:B------:R-:W0:Y:S08]  /*13d20*/  F2I.U32.TRUNC.NTZ R2, R2 ;  /* 0x0000000200027305 */ /* 0x000e30000020f000 */
[----:B------:R-:W2:Y:S01]  /*13d30*/  F2I.U32.TRUNC.NTZ R11, R11 ;  /* 0x0000000b000b7305 */ /* 0x000ea2000020f000 */
[----:B0-----:R-:W-:-:S02]  /*13d40*/  IMAD.MOV R3, RZ, RZ, -R2 ;  /* 0x000000ffff037224 */ /* 0x001fc400078e0a02 */
[----:B------:R-:W-:Y:S02]  /*13d50*/  IMAD.MOV.U32 R2, RZ, RZ, R15 ;  /* 0x000000ffff027224 */ /* 0x000fe400078e000f */
[----:B-1----:R-:W-:Y:S02]  /*13d60*/  IMAD R9, R4, R3, R9 ;  /* 0x0000000304097224 */ /* 0x002fe400078e0209 */
[----:B--2---:R-:W-:-:S04]  /*13d70*/  IMAD.MOV R3, RZ, RZ, -R11 ;  /* 0x000000ffff037224 */ /* 0x004fc800078e0a0b */
[----:B---3--:R-:W-:Y:S01]  /*13d80*/  @P0 IMAD R9, R12, R3, R5 ;  /* 0x000000030c090224 */ /* 0x008fe200078e0205 */
[----:B------:R-:W-:Y:S02]  /*13d90*/  ISETP.NE.U32.AND P0, PT, RZ, UR8, PT ;  /* 0x00000008ff007c0c */ /* 0x000fe4000bf05070 */
[----:B------:R-:W-:Y:S02]  /*13da0*/  MOV R3, R16 ;  /* 0x0000001000037202 */ /* 0x000fe40000000f00 */
[----:B------:R-:W-:-:S13]  /*13db0*/  ISETP.NE.AND.EX P0, PT, RZ, UR9, PT, P0 ;  /* 0x00000009ff007c0c */ /* 0x000fda000bf05300 */
[----:B------:R-:W-:Y:S05]  /*13dc0*/  @!P0 BRA `(.L_x_565) ;  /* 0x0000000000288947 */ /* 0x000fea0003800000 */
[----:B------:R-:W-:Y:S02]  /*13dd0*/  ULDC UR10, c[0x0][0x634] ;  /* 0x00018d00000a7ab9 */ /* 0x000fe40000000800 */
[----:B------:R-:W-:-:S05]  /*13de0*/  IADD3 R3, P0, R15, UR10, RZ ;  /* 0x0000000a0f037c10 */ /* 0x000fca000ff1e0ff */
[----:B------:R-:W-:-:S04]  /*13df0*/  IMAD.X R11, RZ, RZ, R16, P0 ;  /* 0x000000ffff0b7224 */ /* 0x000fc800000e0610 */
[----:B------:R-:W-:-:S04]  /*13e00*/  IMAD.WIDE.U32 R4, R11, UR8, RZ ;  /* 0x000000080b047c25 */ /* 0x000fc8000f8e00ff */
[----:B------:R-:W-:-:S04]  /*13e10*/  IMAD.WIDE.U32 R4, P0, R3, UR9, R4 ;  /* 0x0000000903047c25 */ /* 0x000fc8000f800004 */
[----:B------:R-:W-:-:S04]  /*13e20*/  IMAD.WIDE.U32 R2, R3, UR8, RZ ;  /* 0x0000000803027c25 */ /* 0x000fc8000f8e00ff */
[----:B------:R-:W-:Y:S01]  /*13e30*/  IMAD.MOV.U32 R2, RZ, RZ, R5 ;  /* 0x000000ffff027224 */ /* 0x000fe200078e0005 */
[----:B------:R-:W-:Y:S01]  /*13e40*/  IADD3 RZ, P1, R3, R4, RZ ;  /* 0x0000000403ff7210 */ /* 0x000fe20007f3e0ff */
[----:B------:R-:W-:-:S04]  /*13e50*/  IMAD.X R3, RZ, RZ, RZ, P0 ;  /* 0x000000ffff037224 */ /* 0x000fc800000e06ff */
[----:B------:R-:W-:-:S08]  /*13e60*/  IMAD.WIDE.U32.X R2, R11, UR9, R2, P1 ;  /* 0x000000090b027c25 */ /* 0x000fd000088e0402 */
.L_x_565:
[--C-:B------:R-:W-:Y:S01]  /*13e70*/  SHF.R.U64 R11, R2, UR11, R3.reuse ;  /* 0x0000000b020b7c19 */ /* 0x100fe20008001203 */
[----:B------:R-:W-:Y:S01]  /*13e80*/  ULDC.64 UR8, c[0x0][0x620] ;  /* 0x0001880000087ab9 */ /* 0x000fe20000000a00 */
[----:B------:R-:W-:Y:S01]  /*13e90*/  SHF.R.U32.HI R2, RZ, UR11, R3 ;  /* 0x0000000bff027c19 */ /* 0x000fe20008011603 */
[----:B------:R-:W-:Y:S01]  /*13ea0*/  IMAD.MOV.U32 R3, RZ, RZ, R16 ;  /* 0x000000ffff037224 */ /* 0x000fe200078e0010 */
[----:B------:R-:W-:Y:S01]  /*13eb0*/  IADD3 R13, P0, RZ, -R11, RZ ;  /* 0x8000000bff0d7210 */ /* 0x000fe20007f1e0ff */
[----:B------:R-:W-:-:S03]  /*13ec0*/  ULDC.64 UR10, c[0x0][0x640] ;  /* 0x00019000000a7ab9 */ /* 0x000fc60000000a00 */
[----:B------:R-:W-:Y:S02]  /*13ed0*/  IADD3.X R2, RZ, ~R2, RZ, P0, !PT ;  /* 0x80000002ff027210 */ /* 0x000fe400007fe4ff */
[----:B------:R-:W-:-:S03]  /*13ee0*/  ISETP.NE.U32.AND P0, PT, RZ, UR10, PT ;  /* 0x0000000aff007c0c */ /* 0x000fc6000bf05070 */
[----:B------:R-:W-:Y:S01]  /*13ef0*/  IMAD R2, R2, UR8, RZ ;  /* 0x0000000802027c24 */ /* 0x000fe2000f8e02ff */
[----:B------:R-:W-:-:S03]  /*13f00*/  ISETP.NE.AND.EX P0, PT, RZ, UR11, PT, P0 ;  /* 0x0000000bff007c0c */ /* 0x000fc6000bf05300 */
[----:B------:R-:W-:Y:S02]  /*13f10*/  IMAD R5, R13, UR9, R2 ;  /* 0x000000090d057c24 */ /* 0x000fe4000f8e0202 */
[----:B------:R-:W-:-:S04]  /*13f20*/  IMAD.MOV.U32 R2, RZ, RZ, R15 ;  /* 0x000000ffff027224 */ /* 0x000fc800078e000f */
[----:B------:R-:W-:Y:S01]  /*13f30*/  IMAD.WIDE.U32 R2, R13, UR8, R2 ;  /* 0x000000080d027c25 */ /* 0x000fe2000f8e0002 */
[----:B------:R-:W-:-:S03]  /*13f40*/  ULDC UR8, c[0x0][0x618] ;  /* 0x0001860000087ab9 */ /* 0x000fc60000000800 */
[----:B------:R-:W-:-:S05]  /*13f50*/  IMAD.IADD R3, R3, 0x1, R5 ;  /* 0x0000000103037824 */ /* 0x000fca00078e0205 */
[--C-:B------:R-:W-:Y:S02]  /*13f60*/  SHF.R.U64 R12, R2, UR8, R3.reuse ;  /* 0x00000008020c7c19 */ /* 0x100fe40008001203 */
[----:B------:R-:W-:Y:S01]  /*13f70*/  SHF.R.U32.HI R3, RZ, UR8, R3 ;  /* 0x00000008ff037c19 */ /* 0x000fe20008011603 */
[----:B------:R-:W-:-:S03]  /*13f80*/  ULDC UR8, c[0x0][0x608] ;  /* 0x0001820000087ab9 */ /* 0x000fc60000000800 */
[--C-:B------:R-:W-:Y:S02]  /*13f90*/  SHF.R.U32.HI R2, RZ, UR8, R3.reuse ;  /* 0x00000008ff027c19 */ /* 0x100fe40008011603 */
[----:B------:R-:W-:Y:S01]  /*13fa0*/  SHF.R.U64 R13, R12, UR8, R3 ;  /* 0x000000080c0d7c19 */ /* 0x000fe20008001203 */
[----:B------:R-:W-:Y:S02]  /*13fb0*/  ULDC UR8, c[0x0][0x658] ;  /* 0x0001960000087ab9 */ /* 0x000fe40000000800 */
[--C-:B------:R-:W-:Y:S02]  /*13fc0*/  SHF.R.U32.HI R15, RZ, UR8, R2.reuse ;  /* 0x00000008ff0f7c19 */ /* 0x100fe40008011602 */
[----:B------:R-:W-:-:S03]  /*13fd0*/  SHF.R.U64 R14, R13, UR8, R2 ;  /* 0x000000080d0e7c19 */ /* 0x000fc60008001202 */
[----:B------:R-:W-:Y:S01]  /*13fe0*/  IMAD.MOV.U32 R3, RZ, RZ, R15 ;  /* 0x000000ffff037224 */ /* 0x000fe200078e000f */
[----:B------:R-:W-:Y:S01]  /*13ff0*/  MOV R2, R14 ;  /* 0x0000000e00027202 */ /* 0x000fe20000000f00 */
[----:B------:R-:W-:Y:S06]  /*14000*/  @!P0 BRA `(.L_x_566) ;  /* 0x0000000000288947 */ /* 0x000fec0003800000 */
[----:B------:R-:W-:Y:S02]  /*14010*/  ULDC UR8, c[0x0][0x64c] ;  /* 0x0001930000087ab9 */ /* 0x000fe40000000800 */
[----:B------:R-:W-:-:S05]  /*14020*/  IADD3 R3, P0, R14, UR8, RZ ;  /* 0x000000080e037c10 */ /* 0x000fca000ff1e0ff */
[----:B------:R-:W-:-:S04]  /*14030*/  IMAD.X R15, RZ, RZ, R15, P0 ;  /* 0x000000ffff0f7224 */ /* 0x000fc800000e060f */
[----:B------:R-:W-:-:S04]  /*14040*/  IMAD.WIDE.U32 R4, R15, UR10, RZ ;  /* 0x0000000a0f047c25 */ /* 0x000fc8000f8e00ff */
[----:B------:R-:W-:-:S04]  /*14050*/  IMAD.WIDE.U32 R4, P0, R3, UR11, R4 ;  /* 0x0000000b03047c25 */ /* 0x000fc8000f800004 */
[----:B------:R-:W-:Y:S01]  /*14060*/  IMAD.WIDE.U32 R2, R3, UR10, RZ ;  /* 0x0000000a03027c25 */ /* 0x000fe2000f8e00ff */
[----:B------:R-:W-:-:S04]  /*14070*/  MOV R2, R5 ;  /* 0x0000000500027202 */ /* 0x000fc80000000f00 */
[----:B------:R-:W-:Y:S01]  /*14080*/  IADD3 RZ, P1, R3, R4, RZ ;  /* 0x0000000403ff7210 */ /* 0x000fe20007f3e0ff */
[----:B------:R-:W-:-:S04]  /*14090*/  IMAD.X R3, RZ, RZ, RZ, P0 ;  /* 0x000000ffff037224 */ /* 0x000fc800000e06ff */
[----:B------:R-:W-:-:S08]  /*140a0*/  IMAD.WIDE.U32.X R2, R15, UR11, R2, P1 ;  /* 0x0000000b0f027c25 */ /* 0x000fd000088e0402 */
.L_x_566:
[----:B------:R-:W-:Y:S01]  /*140b0*/  ULDC UR8, c[0x0][0x648] ;  /* 0x0001920000087ab9 */ /* 0x000fe20000000800 */
[----:B------:R-:W-:Y:S01]  /*140c0*/  LOP3.LUT R13, R13, UR6, RZ, 0xc0, !PT ;  /* 0x000000060d0d7c12 */ /* 0x000fe2000f8ec0ff */
[----:B------:R-:W-:Y:S01]  /*140d0*/  UISETP.NE.AND UP0, UPT, UR46, URZ, UPT ;  /* 0x0000003f2e00728c */ /* 0x000fe2000bf05270 */
[----:B------:R-:W-:Y:S01]  /*140e0*/  SHF.R.U64 R2, R2, UR8, R3 ;  /* 0x0000000802027c19 */ /* 0x000fe20008001203 */
[----:B------:R-:W-:-:S04]  /*140f0*/  ULDC UR8, c[0x0][0x638] ;  /* 0x00018e0000087ab9 */ /* 0x000fc80000000800 */
[----:B------:R-:W-:Y:S01]  /*14100*/  IMAD.MOV R3, RZ, RZ, -R2 ;  /* 0x000000ffff037224 */ /* 0x000fe200078e0a02 */
[----:B------:R-:W-:Y:S01]  /*14110*/  PLOP3.LUT P0, PT, PT, PT, UP0, 0x40, 0x0 ;  /* 0x000000000000781c */ /* 0x000fe20003f0e808 */
[----:B------:R-:W-:Y:S01]  /*14120*/  IMAD R4, R2, UR5, R13 ;  /* 0x0000000502047c24 */ /* 0x000fe2000f8e020d */
[----:B------:R-:W-:Y:S01]  /*14130*/  PLOP3.LUT P1, PT, PT, PT, UP0, 0x40, 0x0 ;  /* 0x000000000000781c */ /* 0x000fe20003f2e808 */
[----:B------:R-:W-:Y:S01]  /*14140*/  IMAD R14, R3, UR8, R14 ;  /* 0x00000008030e7c24 */ /* 0x000fe2000f8e020e */
[----:B------:R-:W-:Y:S01]  /*14150*/  ULDC UR8, c[0x0][0x610] ;  /* 0x0001840000087ab9 */ /* 0x000fe20000000800 */
[----:B------:R-:W-:Y:S01]  /*14160*/  LOP3.LUT R3, R12, UR4, RZ, 0xc0, !PT ;  /* 0x000000040c037c12 */ /* 0x000fe2000f8ec0ff */
[----:B------:R-:W-:Y:S01]  /*14170*/  IMAD R9, R4, UR8, R9 ;  /* 0x0000000804097c24 */ /* 0x000fe2000f8e0209 */
[----:B------:R-:W-:-:S03]  /*14180*/  ULDC UR8, c[0x0][0x600] ;  /* 0x0001800000087ab9 */ /* 0x000fc60000000800 */
[----:B------:R-:W-:Y:S02]  /*14190*/  IMAD R14, R14, UR8, R3 ;  /* 0x000000080e0e7c24 */ /* 0x000fe4000f8e0203 */
[----:B------:R-:W-:-:S03]  /*141a0*/  IMAD.MOV.U32 R3, RZ, RZ, 0x1 ;  /* 0x00000001ff037424 */ /* 0x000fc600078e00ff */
[----:B------:R-:W-:Y:S02]  /*141b0*/  SEL R2, R14, R9, P0 ;  /* 0x000000090e027207 */ /* 0x000fe40000000000 */
[----:B------:R-:W-:-:S07]  /*141c0*/  SEL R4, R9, R14, P1 ;  /* 0x0000000e09047207 */ /* 0x000fce0000800000 */
.L_x_564:
[----:B------:R-:W-:Y:S05]  /*141d0*/  BSYNC B1 ;  /* 0x0000000000017941 */ /* 0x000fea0003800000 */
.L_x_563:
[----:B------:R-:W-:-:S13]  /*141e0*/  LOP3.LUT P0, RZ, R3, 0xff, RZ, 0xc0, !PT ;  /* 0x000000ff03ff7812 */ /* 0x000fda000780c0ff */
[----:B------:R-:W-:Y:S05]  /*141f0*/  @P0 BRA `(.L_x_567) ;  /* 0xfffffff400000947 */ /* 0x000fea000383ffff */
[----:B------:R-:W-:Y:S05]  /*14200*/  BSYNC B0 ;  /* 0x0000000000007941 */ /* 0x000fea0003800000 */
.L_x_556:
[----:B------:R-:W-:-:S03]  /*14210*/  UMOV UR8, 0xffffffff ;  /* 0xffffffff00087882 */ /* 0x000fc60000000000 */
[----:B------:R-:W-:Y:S05]  /*14220*/  BRA.DIV UR8, `(.L_x_568) ;  /* 0x0000000608847947 */ /* 0x000fea000b800000 */
[----:B------:R-:W-:-:S13]  /*14230*/  ELECT P6, URZ, PT ;  /* 0x00000000003f782f */ /* 0x000fda00038c0000 */
.L_x_585:
[----:B------:R-:W-:Y:S04]  /*14240*/  BSSY B0, `(.L_x_569) ;  /* 0x0000047000007945 */ /* 0x000fe80003800000 */
[----:B------:R-:W-:Y:S05]  /*14250*/  @!P6 BRA `(.L_x_570) ;  /* 0x000000040014e947 */ /* 0x000fea0003800000 */
[----:B------:R-:W-:-:S04]  /*14260*/  ULOP3.LUT UR8, UR40, 0x2, URZ, 0xfc, !UPT ;  /* 0x0000000228087892 */ /* 0x000fc8000f8efc3f */
[----:B------:R-:W-:-:S06]  /*14270*/  UISETP.NE.AND UP0, UPT, UR8, 0x3, UPT ;  /* 0x000000030800788c */ /* 0x000fcc000bf05270 */
[----:B------:R-:W-:-:S13]  /*14280*/  PLOP3.LUT P0, PT, PT, PT, UP0, 0x80, 0x0 ;  /* 0x000000000000781c */ /* 0x000fda0003f0f008 */
[----:B------:R-:W-:Y:S05]  /*14290*/  @!P0 BRA `(.L_x_571) ;  /* 0x0000000000048947 */ /* 0x000fea0003800000 */
[----:B------:R-:W-:Y:S01]  /*142a0*/  BPT.TRAP 0x1 ;  /* 0x000000040000795c */ /* 0x000fe20000300000 */
.L_x_571:
[----:B------:R-:W0:Y:S01]  /*142b0*/  S2R R3, SR_CgaCtaId ;  /* 0x0000000000037919 */ /* 0x000e220000008800 */
[----:B------:R-:W-:-:S04]  /*142c0*/  MOV R2, 0x400 ;  /* 0x0000040000027802 */ /* 0x000fc80000000f00 */
[----:B0-----:R-:W-:Y:S02]  /*142d0*/  LEA R3, R3, R2, 0x18 ;  /* 0x0000000203037211 */ /* 0x001fe400078ec0ff */
[----:B------:R-:W-:-:S03]  /*142e0*/  SHF.L.U32 R2, R0, 0x1f, RZ ;  /* 0x0000001f00027819 */ /* 0x000fc600000006ff */
[----:B------:R-:W-:-:S05]  /*142f0*/  VIADD R3, R3, 0x38 ;  /* 0x0000003803037836 */ /* 0x000fca0000000000 */
[----:B------:R-:W-:-:S04]  /*14300*/  LEA R5, R6, R3, 0x3 ;  /* 0x0000000306057211 */ /* 0x000fc800078e18ff */
[----:B------:R-:W0:Y:S02]  /*14310*/  SYNCS.PHASECHK.TRANS64.TRYWAIT P0, [R5+URZ], R2 ;  /* 0x00000002050075a7 */ /* 0x000e24000800017f */
[----:B0-----:R-:W-:Y:S05]  /*14320*/  @!P0 BRA `(.L_x_572) ;  /* 0x0000000400648947 */ /* 0x001fea0003800000 */
.L_x_586:
[----:B------:R-:W-:-:S05]  /*14330*/  VIADD R6, R6, 0x1 ;  /* 0x0000000106067836 */ /* 0x000fca0000000000 */
[----:B------:R-:W-:-:S04]  /*14340*/  ISETP.NE.AND P0, PT, R6, 0x7, PT ;  /* 0x000000070600780c */ /* 0x000fc80003f05270 */
[----:B0-----:R-:W-:Y:S02]  /*14350*/  SEL R5, RZ, 0x1, P0 ;  /* 0x00000001ff057807 */ /* 0x001fe40000000000 */
[----:B------:R-:W-:Y:S02]  /*14360*/  SEL R6, R6, RZ, P0 ;  /* 0x000000ff06067207 */ /* 0x000fe40000000000 */
[----:B------:R-:W-:-:S03]  /*14370*/  LOP3.LUT R5, R0, R5, RZ, 0x3c, !PT ;  /* 0x0000000500057212 */ /* 0x000fc600078e3cff */
[----:B------:R-:W-:Y:S01]  /*14380*/  IMAD R7, R6, 0x8, R3 ;  /* 0x0000000806077824 */ /* 0x000fe200078e0203 */
[----:B------:R-:W-:-:S04]  /*14390*/  SHF.L.U32 R0, R5, 0x1f, RZ ;  /* 0x0000001f05007819 */ /* 0x000fc800000006ff */
[----:B------:R-:W0:Y:S02]  /*143a0*/  SYNCS.PHASECHK.TRANS64.TRYWAIT P0, [R7+URZ], R0 ;  /* 0x00000000070075a7 */ /* 0x000e24000800017f */
[----:B0-----:R-:W-:Y:S05]  /*143b0*/  @!P0 BRA `(.L_x_573) ;  /* 0x0000000400548947 */ /* 0x001fea0003800000 */
.L_x_587:
[----:B0-----:R-:W-:-:S05]  /*143c0*/  VIADD R0, R6, 0x1 ;  /* 0x0000000106007836 */ /* 0x001fca0000000000 */
[----:B------:R-:W-:-:S04]  /*143d0*/  ISETP.NE.AND P0, PT, R0, 0x7, PT ;  /* 0x000000070000780c */ /* 0x000fc80003f05270 */
[----:B------:R-:W-:Y:S02]  /*143e0*/  SEL R2, RZ, 0x1, P0 ;  /* 0x00000001ff027807 */ /* 0x000fe40000000000 */
[----:B------:R-:W-:Y:S02]  /*143f0*/  SEL R4, R0, RZ, P0 ;  /* 0x000000ff00047207 */ /* 0x000fe40000000000 */
[----:B------:R-:W-:Y:S02]  /*14400*/  LOP3.LUT R5, R5, R2, RZ, 0x3c, !PT ;  /* 0x0000000205057212 */ /* 0x000fe400078e3cff */
[----:B------:R-:W-:Y:S02]  /*14410*/  LEA R7, R4, R3, 0x3 ;  /* 0x0000000304077211 */ /* 0x000fe400078e18ff */
[----:B------:R-:W-:-:S04]  /*14420*/  SHF.L.U32 R0, R5, 0x1f, RZ ;  /* 0x0000001f05007819 */ /* 0x000fc800000006ff */
[----:B------:R-:W0:Y:S02]  /*14430*/  SYNCS.PHASECHK.TRANS64.TRYWAIT P0, [R7+URZ], R0 ;  /* 0x00000000070075a7 */ /* 0x000e24000800017f */
[----:B0-----:R-:W-:Y:S05]  /*14440*/  @!P0 BRA `(.L_x_574) ;  /* 0x0000000400448947 */ /* 0x001fea0003800000 */
.L_x_588:
[----:B0-----:R-:W-:-:S05]  /*14450*/  VIADD R0, R4, 0x1 ;  /* 0x0000000104007836 */ /* 0x001fca0000000000 */
[----:B------:R-:W-:-:S04]  /*14460*/  ISETP.NE.AND P0, PT, R0, 0x7, PT ;  /* 0x000000070000780c */ /* 0x000fc80003f05270 */
[----:B------:R-:W-:Y:S02]  /*14470*/  SEL R2, RZ, 0x1, P0 ;  /* 0x00000001ff027807 */ /* 0x000fe40000000000 */
[----:B------:R-:W-:Y:S02]  /*14480*/  SEL R4, R0, RZ, P0 ;  /* 0x000000ff00047207 */ /* 0x000fe40000000000 */
[----:B------:R-:W-:-:S03]  /*14490*/  LOP3.LUT R5, R5, R2, RZ, 0x3c, !PT ;  /* 0x0000000205057212 */ /* 0x000fc600078e3cff */
[----:B------:R-:W-:Y:S01]  /*144a0*/  IMAD R7, R4, 0x8, R3 ;  /* 0x0000000804077824 */ /* 0x000fe200078e0203 */
[----:B------:R-:W-:-:S04]  /*144b0*/  SHF.L.U32 R0, R5, 0x1f, RZ ;  /* 0x0000001f05007819 */ /* 0x000fc800000006ff */
[----:B------:R-:W0:Y:S02]  /*144c0*/  SYNCS.PHASECHK.TRANS64.TRYWAIT P0, [R7+URZ], R0 ;  /* 0x00000000070075a7 */ /* 0x000e24000800017f */
[----:B0-----:R-:W-:Y:S05]  /*144d0*/  @!P0 BRA `(.L_x_575) ;  /* 0x0000000400348947 */ /* 0x001fea0003800000 */
.L_x_589:
        /* <DEDUP_REMOVED lines=9> */
.L_x_590:
        /* <DEDUP_REMOVED lines=9> */
.L_x_591:
[----:B0-----:R-:W-:-:S05]  /*14600*/  VIADD R0, R4, 0x1 ;  /* 0x0000000104007836 */ /* 0x001fca0000000000 */
[----:B------:R-:W-:-:S04]  /*14610*/  ISETP.NE.AND P0, PT, R0, 0x7, PT ;  /* 0x000000070000780c */ /* 0x000fc80003f05270 */
[----:B------:R-:W-:Y:S02]  /*14620*/  SEL R2, RZ, 0x1, P0 ;  /* 0x00000001ff027807 */ /* 0x000fe40000000000 */
[----:B------:R-:W-:Y:S02]  /*14630*/  SEL R0, R0, RZ, P0 ;  /* 0x000000ff00007207 */ /* 0x000fe40000000000 */
[----:B------:R-:W-:Y:S02]  /*14640*/  LOP3.LUT R2, R5, R2, RZ, 0x3c, !PT ;  /* 0x0000000205027212 */ /* 0x000fe400078e3cff */
[----:B------:R-:W-:Y:S02]  /*14650*/  LEA R3, R0, R3, 0x3 ;  /* 0x0000000300037211 */ /* 0x000fe400078e18ff */
[----:B------:R-:W-:-:S07]  /*14660*/  SHF.L.U32 R0, R2, 0x1f, RZ ;  /* 0x0000001f02007819 */ /* 0x000fce00000006ff */
.L_x_578:
[----:B0-----:R0:W1:Y:S02]  /*14670*/  SYNCS.PHASECHK.TRANS64.TRYWAIT P0, [R3+URZ], R0 ;  /* 0x00000000030075a7 */ /* 0x001064000800017f */
[----:B-1----:R-:W-:Y:S05]  /*14680*/  @!P0 NANOSLEEP.SYNCS 0x989680 ;  /* 0x009896800000895d */ /* 0x002fea0003900000 */
[----:B------:R-:W1:Y:S02]  /*14690*/  @!P0 SYNCS.PHASECHK.TRANS64 P0, [R3+URZ], R0 ;  /* 0x00000000030085a7 */ /* 0x000e64000800007f */
[----:B-1----:R-:W-:Y:S05]  /*146a0*/  @!P0 BRA `(.L_x_578) ;  /* 0xfffffffc00f08947 */ /* 0x002fea000383ffff */
.L_x_570:
[----:B------:R-:W-:Y:S05]  /*146b0*/  BSYNC B0 ;  /* 0x0000000000007941 */ /* 0x000fea0003800000 */
.L_x_569:
[----:B------:R-:W-:Y:S05]  /*146c0*/  EXIT ;  /* 0x000000000000794d */ /* 0x000fea0003800000 */
.L_x_21:
[----:B--2---:R2:W3:Y:S02]  /*146d0*/  SYNCS.PHASECHK.TRANS64.TRYWAIT P1, [R3+URZ], R2 ;  /* 0x00000002030075a7 */ /* 0x0044e4000802017f */
[----:B---3--:R-:W-:Y:S05]  /*146e0*/  @!P1 NANOSLEEP.SYNCS 0x989680 ;  /* 0x009896800000995d */ /* 0x008fea0003900000 */
[----:B------:R-:W3:Y:S02]  /*146f0*/  @!P1 SYNCS.PHASECHK.TRANS64 P1, [R3+URZ], R2 ;  /* 0x00000002030095a7 */ /* 0x000ee4000802007f */
[----:B---3--:R-:W-:Y:S05]  /*14700*/  @!P1 BRA `(.L_x_21) ;  /* 0xfffffffc00f09947 */ /* 0x008fea000383ffff */
[----:B------:R-:W-:Y:S05]  /*14710*/  BRA `(.L_x_20) ;  /* 0xfffffecc00f87947 */ /* 0x000fea000383ffff */
.L_x_26:
[----:B-1----:R1:W2:Y:S02]  /*14720*/  SYNCS.PHASECHK.TRANS64.TRYWAIT P1, [R4+URZ], R5 ;  /* 0x00000005040075a7 */ /* 0x0022a4000802017f */
[----:B--2---:R-:W-:Y:S05]  /*14730*/  @!P1 NANOSLEEP.SYNCS 0x989680 ;  /* 0x009896800000995d */ /* 0x004fea0003900000 */
[----:B------:R-:W2:Y:S02]  /*14740*/  @!P1 SYNCS.PHASECHK.TRANS64 P1, [R4+URZ], R5 ;  /* 0x00000005040095a7 */ /* 0x000ea4000802007f */
[----:B--2---:R-:W-:Y:S05]  /*14750*/  @!P1 BRA `(.L_x_26) ;  /* 0xfffffffc00f09947 */ /* 0x004fea000383ffff */
[----:B------:R-:W-:Y:S05]  /*14760*/  BRA `(.L_x_25) ;  /* 0xfffffee4004c7947 */ /* 0x000fea000383ffff */
.L_x_557:
[----:B------:R-:W-:Y:S01]  /*14770*/  BSSY B1, `(.L_x_579) ;  /* 0x0000006000017945 */ /* 0x000fe20003800000 */
[----:B------:R-:W-:-:S07]  /*14780*/  IMAD.MOV.U32 R15, RZ, RZ, -0x1 ;  /* 0xffffffffff0f7424 */ /* 0x000fce00078e00ff */
[----:B------:R-:W-:Y:S05]  /*14790*/  WARPSYNC.COLLECTIVE R15, `(.L_x_580) ;  /* 0x000000000f0c7348 */ /* 0x000fea0003c00000 */
[----:B------:R-:W-:Y:S02]  /*147a0*/  ELECT P6, UR62, PT ;  /* 0x00000000003e782f */ /* 0x000fe400038c0000 */
[----:B------:R-:W-:Y:S01]  /*147b0*/  MOV R14, UR62 ;  /* 0x0000003e000e7c02 */ /* 0x000fe20008000f00 */
[----:B------:R-:W-:Y:S10]  /*147c0*/  ENDCOLLECTIVE ;  /* 0x000000000000791b */ /* 0x000ff40003800000 */
.L_x_580:
[----:B------:R-:W-:Y:S05]  /*147d0*/  BSYNC B1 ;  /* 0x0000000000017941 */ /* 0x000fea0003800000 */
.L_x_579:
[----:B------:R-:W-:Y:S05]  /*147e0*/  BRA `(.L_x_581) ;  /* 0xffffffec00907947 */ /* 0x000fea000383ffff */
.L_x_560:
[----:B0-----:R0:W1:Y:S02]  /*147f0*/  SYNCS.PHASECHK.TRANS64.TRYWAIT P0, [R12+URZ+0x38], R9 ;  /* 0x000038090c0075a7 */ /* 0x001064000800017f */
[----:B-1----:R-:W-:Y:S05]  /*14800*/  @!P0 NANOSLEEP.SYNCS 0x989680 ;  /* 0x009896800000895d */ /* 0x002fea0003900000 */
[----:B------:R-:W1:Y:S02]  /*14810*/  @!P0 SYNCS.PHASECHK.TRANS64 P0, [R12+URZ+0x38], R9 ;  /* 0x000038090c0085a7 */ /* 0x000e64000800007f */
[----:B-1----:R-:W-:Y:S05]  /*14820*/  @!P0 BRA `(.L_x_560) ;  /* 0xfffffffc00f08947 */ /* 0x002fea000383ffff */
[----:B------:R-:W-:Y:S05]  /*14830*/  BRA `(.L_x_582) ;  /* 0xffffffec00d07947 */ /* 0x000fea000383ffff */
.L_x_568:
[----:B------:R-:W-:Y:S01]  /*14840*/  BSSY B0, `(.L_x_583) ;  /* 0x0000006000007945 */ /* 0x000fe20003800000 */
[----:B------:R-:W-:-:S07]  /*14850*/  IMAD.MOV.U32 R15, RZ, RZ, -0x1 ;  /* 0xffffffffff0f7424 */ /* 0x000fce00078e00ff */
[----:B------:R-:W-:Y:S05]  /*14860*/  WARPSYNC.COLLECTIVE R15, `(.L_x_584) ;  /* 0x000000000f0c7348 */ /* 0x000fea0003c00000 */
[----:B------:R-:W-:Y:S02]  /*14870*/  ELECT P6, UR62, PT ;  /* 0x00000000003e782f */ /* 0x000fe400038c0000 */
[----:B------:R-:W-:Y:S01]  /*14880*/  MOV R14, UR62 ;  /* 0x0000003e000e7c02 */ /* 0x000fe20008000f00 */
[----:B------:R-:W-:Y:S10]  /*14890*/  ENDCOLLECTIVE ;  /* 0x000000000000791b */ /* 0x000ff40003800000 */
.L_x_584:
[----:B------:R-:W-:Y:S05]  /*148a0*/  BSYNC B0 ;  /* 0x0000000000007941 */ /* 0x000fea0003800000 */
.L_x_583:
[----:B------:R-:W-:Y:S05]  /*148b0*/  BRA `(.L_x_585) ;  /* 0xfffffff800607947 */ /* 0x000fea000383ffff */
.L_x_572:
[----:B0-----:R0:W1:Y:S02]  /*148c0*/  SYNCS.PHASECHK.TRANS64.TRYWAIT P0, [R5+URZ], R2 ;  /* 0x00000002050075a7 */ /* 0x001064000800017f */
[----:B-1----:R-:W-:Y:S05]  /*148d0*/  @!P0 NANOSLEEP.SYNCS 0x989680 ;  /* 0x009896800000895d */ /* 0x002fea0003900000 */
[----:B------:R-:W1:Y:S02]  /*148e0*/  @!P0 SYNCS.PHASECHK.TRANS64 P0, [R5+URZ], R2 ;  /* 0x00000002050085a7 */ /* 0x000e64000800007f */
[----:B-1----:R-:W-:Y:S05]  /*148f0*/  @!P0 BRA `(.L_x_572) ;  /* 0xfffffffc00f08947 */ /* 0x002fea000383ffff */
[----:B------:R-:W-:Y:S05]  /*14900*/  BRA `(.L_x_586) ;  /* 0xfffffff800887947 */ /* 0x000fea000383ffff */
.L_x_573:
[----:B0-----:R0:W1:Y:S02]  /*14910*/  SYNCS.PHASECHK.TRANS64.TRYWAIT P0, [R7+URZ], R0 ;  /* 0x00000000070075a7 */ /* 0x001064000800017f */
[----:B-1----:R-:W-:Y:S05]  /*14920*/  @!P0 NANOSLEEP.SYNCS 0x989680 ;  /* 0x009896800000895d */ /* 0x002fea0003900000 */
[----:B------:R-:W1:Y:S02]  /*14930*/  @!P0 SYNCS.PHASECHK.TRANS64 P0, [R7+URZ], R0 ;  /* 0x00000000070085a7 */ /* 0x000e64000800007f */
[----:B-1----:R-:W-:Y:S05]  /*14940*/  @!P0 BRA `(.L_x_573) ;  /* 0xfffffffc00f08947 */ /* 0x002fea000383ffff */
[----:B------:R-:W-:Y:S05]  /*14950*/  BRA `(.L_x_587) ;  /* 0xfffffff800987947 */ /* 0x000fea000383ffff */
.L_x_574:
[----:B0-----:R0:W1:Y:S02]  /*14960*/  SYNCS.PHASECHK.TRANS64.TRYWAIT P0, [R7+URZ], R0 ;  /* 0x00000000070075a7 */ /* 0x001064000800017f */
[----:B-1----:R-:W-:Y:S05]  /*14970*/  @!P0 NANOSLEEP.SYNCS 0x989680 ;  /* 0x009896800000895d */ /* 0x002fea0003900000 */
[----:B------:R-:W1:Y:S02]  /*14980*/  @!P0 SYNCS.PHASECHK.TRANS64 P0, [R7+URZ], R0 ;  /* 0x00000000070085a7 */ /* 0x000e64000800007f */
[----:B-1----:R-:W-:Y:S05]  /*14990*/  @!P0 BRA `(.L_x_574) ;  /* 0xfffffffc00f08947 */ /* 0x002fea000383ffff */
[----:B------:R-:W-:Y:S05]  /*149a0*/  BRA `(.L_x_588) ;  /* 0xfffffff800a87947 */ /* 0x000fea000383ffff */
.L_x_575:
[----:B0-----:R0:W1:Y:S02]  /*149b0*/  SYNCS.PHASECHK.TRANS64.TRYWAIT P0, [R7+URZ], R0 ;  /* 0x00000000070075a7 */ /* 0x001064000800017f */
[----:B-1----:R-:W-:Y:S05]  /*149c0*/  @!P0 NANOSLEEP.SYNCS 0x989680 ;  /* 0x009896800000895d */ /* 0x002fea0003900000 */
[----:B------:R-:W1:Y:S02]  /*149d0*/  @!P0 SYNCS.PHASECHK.TRANS64 P0, [R7+URZ], R0 ;  /* 0x00000000070085a7 */ /* 0x000e64000800007f */
[----:B-1----:R-:W-:Y:S05]  /*149e0*/  @!P0 BRA `(.L_x_575) ;  /* 0xfffffffc00f08947 */ /* 0x002fea000383ffff */
[----:B------:R-:W-:Y:S05]  /*149f0*/  BRA `(.L_x_589) ;  /* 0xfffffff800b87947 */ /* 0x000fea000383ffff */
.L_x_576:
[----:B0-----:R0:W1:Y:S02]  /*14a00*/  SYNCS.PHASECHK.TRANS64.TRYWAIT P0, [R7+URZ], R0 ;  /* 0x00000000070075a7 */ /* 0x001064000800017f */
[----:B-1----:R-:W-:Y:S05]  /*14a10*/  @!P0 NANOSLEEP.SYNCS 0x989680 ;  /* 0x009896800000895d */ /* 0x002fea0003900000 */
[----:B------:R-:W1:Y:S02]  /*14a20*/  @!P0 SYNCS.PHASECHK.TRANS64 P0, [R7+URZ], R0 ;  /* 0x00000000070085a7 */ /* 0x000e64000800007f */
[----:B-1----:R-:W-:Y:S05]  /*14a30*/  @!P0 BRA `(.L_x_576) ;  /* 0xfffffffc00f08947 */ /* 0x002fea000383ffff */
[----:B------:R-:W-:Y:S05]  /*14a40*/  BRA `(.L_x_590) ;  /* 0xfffffff800c87947 */ /* 0x000fea000383ffff */
.L_x_577:
[----:B0-----:R0:W1:Y:S02]  /*14a50*/  SYNCS.PHASECHK.TRANS64.TRYWAIT P0, [R7+URZ], R0 ;  /* 0x00000000070075a7 */ /* 0x001064000800017f */
[----:B-1----:R-:W-:Y:S05]  /*14a60*/  @!P0 NANOSLEEP.SYNCS 0x989680 ;  /* 0x009896800000895d */ /* 0x002fea0003900000 */
[----:B------:R-:W1:Y:S02]  /*14a70*/  @!P0 SYNCS.PHASECHK.TRANS64 P0, [R7+URZ], R0 ;  /* 0x00000000070085a7 */ /* 0x000e64000800007f */
[----:B-1----:R-:W-:Y:S05]  /*14a80*/  @!P0 BRA `(.L_x_577) ;  /* 0xfffffffc00f08947 */ /* 0x002fea000383ffff */
[----:B------:R-:W-:Y:S05]  /*14a90*/  BRA `(.L_x_591) ;  /* 0xfffffff800d87947 */ /* 0x000fea000383ffff */
.L_x_592:
[----:B------:R-:W-:-:S00]  /*14aa0*/  BRA `(.L_x_592) ;  /* 0xfffffffc00fc7947 */ /* 0x000fc0000383ffff */
[----:B------:R-:W-:-:S00]  /*14ab0*/  NOP ;  /* 0x0000000000007918 */ /* 0x000fc00000000000 */
        /* <DEDUP_REMOVED lines=12> */
.L_x_593:


//--------------------- .nv.global.init           --------------------------
	.section	.nv.global.init,"aw",@progbits
.nv.global.init:
	.type		$str$22,@object
	.size		$str$22,($str$23 - $str$22)
$str$22:
        /*0000*/ 	.byte	0x6b, 0x5f, 0x74, 0x69, 0x6c, 0x65, 0x5f, 0x63, 0x6f, 0x75, 0x6e, 0x74, 0x20, 0x3e, 0x3d, 0x20
        /*0010*/ 	.byte	0x31, 0x00
	.type		$str$23,@object
	.size		$str$23,(__unnamed_1 - $str$23)
$str$23:
        /*0012*/ 	.byte	0x2f, 0x74, 0x6d, 0x70, 0x2f, 0x63, 0x75, 0x74, 0x6c, 0x61, 0x73, 0x73, 0x5f, 0x73, 0x77, 0x65
        /*0022*/ 	.byte	0x65, 0x70, 0x5f, 0x73, 0x72, 0x63, 0x2f, 0x69, 0x6e, 0x63, 0x6c, 0x75, 0x64, 0x65, 0x2f, 0x63
        /*0032*/ 	.byte	0x75, 0x74, 0x6c, 0x61, 0x73, 0x73, 0x2f, 0x67, 0x65, 0x6d, 0x6d, 0x2f, 0x63, 0x6f, 0x6c, 0x6c
        /*0042*/ 	.byte	0x65, 0x63, 0x74, 0x69, 0x76, 0x65, 0x2f, 0x73, 0x6d, 0x39, 0x30, 0x5f, 0x6d, 0x6d, 0x61, 0x5f
        /*0052*/ 	.byte	0x74, 0x6d, 0x61, 0x5f, 0x67, 0x6d, 0x6d, 0x61, 0x5f, 0x73, 0x73, 0x5f, 0x77, 0x61, 0x72, 0x70
        /*0062*/ 	.byte	0x73, 0x70, 0x65, 0x63, 0x69, 0x61, 0x6c, 0x69, 0x7a, 0x65, 0x64, 0x2e, 0x68, 0x70, 0x70, 0x00
	.type		__unnamed_1,@object
	.size		__unnamed_1,(.L_0 - __unnamed_1)
__unnamed_1:
        /* <DEDUP_REMOVED lines=174> */
.L_0:


//--------------------- .nv.shared._ZN7cutlass13device_kernelINS_4gemm6kernel13GemmUniversalIN4cute5tupleIJiiiiEEENS1_10collective13CollectiveMmaINS1_34MainloopSm90TmaGmmaWarpSpecializedILi7ENS5_IJNS4_1CILi1EEENSA_ILi2EEESB_EEENS1_35KernelTmaWarpSpecializedCooperativeEEENS5_IJNSA_ILi256EEESG_NSA_ILi64EEEEEEaNS5_IJlSB_lEEEaSJ_NS4_8TiledMMAINS4_8MMA_AtomIJNS4_4SM904GMMA27MMA_64x256x32_S32S8S8_SS_TNEEEENS4_6LayoutINS5_IJSC_SB_SB_EEENS5_IJSB_NSA_ILi0EEESS_EEEEENS5_IJNS4_10UnderscoreESV_SV_EEEEENS4_23SM90_TMA_LOAD_MULTICASTENS4_14ComposedLayoutINS4_7SwizzleILi2ELi4ELi3EEENS4_18smem_ptr_flag_bitsILi8EEENSQ_INS5_IJNSA_ILi8EEESH_EEENS5_IJSH_SB_EEEEEEEvNS4_8identityENS4_13SM90_TMA_LOADES18_vS19_EENS_8epilogue10collective6detail29Sm90TmaWarpSpecializedAdapterINS1D_15DefaultEpilogueIaSJ_SJ_NS1C_6thread17LinearCombinationIaLi1EiiLNS1H_9ScaleType4KindE0ELNS_15FloatRoundStyleE2EaEENS1_15EpilogueDefaultEEEEEvvEEEEvNT_6ParamsE --------------------------
	.section	.nv.shared._ZN7cutlass13device_kernelINS_4gemm6kernel13GemmUniversalIN4cute5tupleIJiiiiEEENS1_10collective13CollectiveMmaINS1_34MainloopSm90TmaGmmaWarpSpecializedILi7ENS5_IJNS4_1CILi1EEENSA_ILi2EEESB_EEENS1_35KernelTmaWarpSpecializedCooperativeEEENS5_IJNSA_ILi256EEESG_NSA_ILi64EEEEEEaNS5_IJlSB_lEEEaSJ_NS4_8TiledMMAINS4_8MMA_AtomIJNS4_4SM904GMMA27MMA_64x256x32_S32S8S8_SS_TNEEEENS4_6LayoutINS5_IJSC_SB_SB_EEENS5_IJSB_NSA_ILi0EEESS_EEEEENS5_IJNS4_10UnderscoreESV_SV_EEEEENS4_23SM90_TMA_LOAD_MULTICASTENS4_14ComposedLayoutINS4_7SwizzleILi2ELi4ELi3EEENS4_18smem_ptr_flag_bitsILi8EEENSQ_INS5_IJNSA_ILi8EEESH_EEENS5_IJSH_SB_EEEEEEEvNS4_8identityENS4_13SM90_TMA_LOADES18_vS19_EENS_8epilogue10collective6detail29Sm90TmaWarpSpecializedAdapterINS1D_15DefaultEpilogueIaSJ_SJ_NS1C_6thread17LinearCombinationIaLi1EiiLNS1H_9ScaleType4KindE0ELNS_15FloatRoundStyleE2EaEENS1_15EpilogueDefaultEEEEEvvEEEEvNT_6ParamsE,"aw",@nobits
	.sectionflags	@""
	.align	16
	.zero		1024


//--------------------- .nv.shared.reserved.0     --------------------------
	.section	.nv.shared.reserved.0,"aw",@nobits
	.weak		__nv_reservedSMEM_offset_0_alias
	.size		__nv_reservedSMEM_offset_0_alias, 0, 0
	.other		__nv_reservedSMEM_offset_0_alias,@"STO_CUDA_RESERVED_SHARED STV_DEFAULT"
__nv_reservedSMEM_offset_0_alias:
	.zero		0


//--------------------- .nv.global                --------------------------
	.section	.nv.global,"aw",@nobits
.nv.global:
	.type		_ZN39_INTERNAL_6d7cd600_4_k_cu_709bc5b5_56254cute1_E,@object
	.size		_ZN39_INTERNAL_6d7cd600_4_k_cu_709bc5b5_56254cute1_E,(_ZN39_INTERNAL_6d7cd600_4_k_cu_709bc5b5_56254cuda3std3__45__cpo6cbeginE - _ZN39_INTERNAL_6d7cd600_4_k_cu_709bc5b5_56254cute1_E)
_ZN39_INTERNAL_6d7cd600_4_k_cu_709bc5b5_56254cute1_E:
	.zero		1
	.type		_ZN39_INTERNAL_6d7cd600_4_k_cu_709bc5b5_56254cuda3std3__45__cpo6cbeginE,@object
	.size		_ZN39_INTERNAL_6d7cd600_4_k_cu_709bc5b5_56254cuda3std3__45__cpo6cbeginE,(_ZN39_INTERNAL_6d7cd600_4_k_cu_709bc5b5_56254cuda3std3__48in_placeE - _ZN39_INTERNAL_6d7cd600_4_k_cu_709bc5b5_56254cuda3std3__45__cpo6cbeginE)
_ZN39_INTERNAL_6d7cd600_4_k_cu_709bc5b5_56254cuda3std3__45__cpo6cbeginE:
	.zero		1
	.type		_ZN39_INTERNAL_6d7cd600_4_k_cu_709bc5b5_56254cuda3std3__48in_placeE,@object
	.size		_ZN39_INTERNAL_6d7cd600_4_k_cu_709bc5b5_56254cuda3std3__48in_placeE,(_ZN39_INTERNAL_6d7cd600_4_k_cu_709bc5b5_56254cuda3std6ranges3__45__cpo9iter_moveE - _ZN39_INTERNAL_6d7cd600_4_k_cu_709bc5b5_56254cuda3std3__48in_placeE)
_ZN39_INTERNAL_6d7cd600_4_k_cu_709bc5b5_56254cuda3std3__48in_placeE:
	.zero		1
	.type		_ZN39_INTERNAL_6d7cd600_4_k_cu_709bc5b5_56254cuda3std6ranges3__45__cpo9iter_moveE,@object
	.size		_ZN39_INTERNAL_6d7cd600_4_k_cu_709bc5b5_56254cuda3std6ranges3__45__cpo9iter_moveE,(_ZN39_INTERNAL_6d7cd600_4_k_cu_709bc5b5_56254cuda3std3__45__cpo5beginE - _ZN39_INTERNAL_6d7cd600_4_k_cu_709bc5b5_56254cuda3std6ranges3__45__cpo9iter_moveE)
_ZN39_INTERNAL_6d7cd600_4_k_cu_709bc5b5_56254cuda3std6ranges3__45__cpo9iter_moveE:
	.zero		1
	.type		_ZN39_INTERNAL_6d7cd600_4_k_cu_709bc5b5_56254cuda3std3__45__cpo5beginE,@object
	.size		_ZN39_INTERNAL_6d7cd600_4_k_cu_709bc5b5_56254cuda3std3__45__cpo5beginE,(_ZN39_INTERNAL_6d7cd600_4_k_cu_709bc5b5_56254cuda3std3__441_GLOBAL__N__6d7cd600_4_k_cu_709bc5b5_56256ignoreE - _ZN39_INTERNAL_6d7cd600_4_k_cu_709bc5b5_56254cuda3std3__45__cpo5beginE)
_ZN39_INTERNAL_6d7cd600_4_k_cu_709bc5b5_56254cuda3std3__45__cpo5beginE:
	.zero		1
	.type		_ZN39_INTERNAL_6d7cd600_4_k_cu_709bc5b5_56254cuda3std3__441_GLOBAL__N__6d7cd600_4_k_cu_709bc5b5_56256ignoreE,@object
	.size		_ZN39_INTERNAL_6d7cd600_4_k_cu_709bc5b5_56254cuda3std3__441_GLOBAL__N__6d7cd600_4_k_cu_709bc5b5_56256ignoreE,(_ZN39_INTERNAL_6d7cd600_4_k_cu_709bc5b5_56254cute7productE - _ZN39_INTERNAL_6d7cd600_4_k_cu_709bc5b5_56254cuda3std3__441_GLOBAL__N__6d7cd600_4_k_cu_709bc5b5_56256ignoreE)
_ZN39_INTERNAL_6d7cd600_4_k_cu_709bc5b5_56254cuda3std3__441_GLOBAL__N__6d7cd600_4_k_cu_709bc5b5_56256ignoreE:
	.zero		1
	.type		_ZN39_INTERNAL_6d7cd600_4_k_cu_709bc5b5_56254cute7productE,@object
	.size		_ZN39_INTERNAL_6d7cd600_4_k_cu_709bc5b5_56254cute7productE,(_ZN39_INTERNAL_6d7cd600_4_k_cu_709bc5b5_56254cuda3std3__45__cpo3endE - _ZN39_INTERNAL_6d7cd600_4_k_cu_709bc5b5_56254cute7productE)
_ZN39_INTERNAL_6d7cd600_4_k_cu_709bc5b5_56254cute7productE:
	.zero		1
	.type		_ZN39_INTERNAL_6d7cd600_4_k_cu_709bc5b5_56254cuda3std3__45__cpo3endE,@object
	.size		_ZN39_INTERNAL_6d7cd600_4_k_cu_709bc5b5_56254cuda3std3__45__cpo3endE,(_ZN39_INTERNAL_6d7cd600_4_k_cu_709bc5b5_56254cuda3std3__419piecewise_constructE - _ZN39_INTERNAL_6d7cd600_4_k_cu_709bc5b5_56254cuda3std3__45__cpo3endE)
_ZN39_INTERNAL_6d7cd600_4_k_cu_709bc5b5_56254cuda3std3__45__cpo3endE:
	.zero		1
	.type		_ZN39_INTERNAL_6d7cd600_4_k_cu_709bc5b5_56254cuda3std3__419piecewise_constructE,@object
	.size		_ZN39_INTERNAL_6d7cd600_4_k_cu_709bc5b5_56254cuda3std3__419piecewise_constructE,(_ZN39_INTERNAL_6d7cd600_4_k_cu_709bc5b5_56254cuda3std3__45__cpo4cendE - _ZN39_INTERNAL_6d7cd600_4_k_cu_709bc5b5_56254cuda3std3__419piecewise_constructE)
_ZN39_INTERNAL_6d7cd600_4_k_cu_709bc5b5_56254cuda3std3__419piecewise_constructE:
	.zero		1
	.type		_ZN39_INTERNAL_6d7cd600_4_k_cu_709bc5b5_56254cuda3std3__45__cpo4cendE,@object
	.size		_ZN39_INTERNAL_6d7cd600_4_k_cu_709bc5b5_56254cuda3std3__45__cpo4cendE,(_ZN39_INTERNAL_6d7cd600_4_k_cu_709bc5b5_56254cuda3std6ranges3__45__cpo4swapE - _ZN39_INTERNAL_6d7cd600_4_k_cu_709bc5b5_56254cuda3std3__45__cpo4cendE)
_ZN39_INTERNAL_6d7cd600_4_k_cu_709bc5b5_56254cuda3std3__45__cpo4cendE:
	.zero		1
	.type		_ZN39_INTERNAL_6d7cd600_4_k_cu_709bc5b5_56254cuda3std6ranges3__45__cpo4swapE,@object
	.size		_ZN39_INTERNAL_6d7cd600_4_k_cu_709bc5b5_56254cuda3std6ranges3__45__cpo4swapE,(.L_8 - _ZN39_INTERNAL_6d7cd600_4_k_cu_709bc5b5_56254cuda3std6ranges3__45__cpo4swapE)
_ZN39_INTERNAL_6d7cd600_4_k_cu_709bc5b5_56254cuda3std6ranges3__45__cpo4swapE:
	.zero		1
.L_8:


//--------------------- .nv.constant0._ZN7cutlass13device_kernelINS_4gemm6kernel13GemmUniversalIN4cute5tupleIJiiiiEEENS1_10collective13CollectiveMmaINS1_34MainloopSm90TmaGmmaWarpSpecializedILi7ENS5_IJNS4_1CILi1EEENSA_ILi2EEESB_EEENS1_35KernelTmaWarpSpecializedCooperativeEEENS5_IJNSA_ILi256EEESG_NSA_ILi64EEEEEEaNS5_IJlSB_lEEEaSJ_NS4_8TiledMMAINS4_8MMA_AtomIJNS4_4SM904GMMA27MMA_64x256x32_S32S8S8_SS_TNEEEENS4_6LayoutINS5_IJSC_SB_SB_EEENS5_IJSB_NSA_ILi0EEESS_EEEEENS5_IJNS4_10UnderscoreESV_SV_EEEEENS4_23SM90_TMA_LOAD_MULTICASTENS4_14ComposedLayoutINS4_7SwizzleILi2ELi4ELi3EEENS4_18smem_ptr_flag_bitsILi8EEENSQ_INS5_IJNSA_ILi8EEESH_EEENS5_IJSH_SB_EEEEEEEvNS4_8identityENS4_13SM90_TMA_LOADES18_vS19_EENS_8epilogue10collective6detail29Sm90TmaWarpSpecializedAdapterINS1D_15DefaultEpilogueIaSJ_SJ_NS1C_6thread17LinearCombinationIaLi1EiiLNS1H_9ScaleType4KindE0ELNS_15FloatRoundStyleE2EaEENS1_15EpilogueDefaultEEEEEvvEEEEvNT_6ParamsE --------------------------
	.section	.nv.constant0._ZN7cutlass13device_kernelINS_4gemm6kernel13GemmUniversalIN4cute5tupleIJiiiiEEENS1_10collective13CollectiveMmaINS1_34MainloopSm90TmaGmmaWarpSpecializedILi7ENS5_IJNS4_1CILi1EEENSA_ILi2EEESB_EEENS1_35KernelTmaWarpSpecializedCooperativeEEENS5_IJNSA_ILi256EEESG_NSA_ILi64EEEEEEaNS5_IJlSB_lEEEaSJ_NS4_8TiledMMAINS4_8MMA_AtomIJNS4_4SM904GMMA27MMA_64x256x32_S32S8S8_SS_TNEEEENS4_6LayoutINS5_IJSC_SB_SB_EEENS5_IJSB_NSA_ILi0EEESS_EEEEENS5_IJNS4_10UnderscoreESV_SV_EEEEENS4_23SM90_TMA_LOAD_MULTICASTENS4_14ComposedLayoutINS4_7SwizzleILi2ELi4ELi3EEENS4_18smem_ptr_flag_bitsILi8EEENSQ_INS5_IJNSA_ILi8EEESH_EEENS5_IJSH_SB_EEEEEEEvNS4_8identityENS4_13SM90_TMA_LOADES18_vS19_EENS_8epilogue10collective6detail29Sm90TmaWarpSpecializedAdapterINS1D_15DefaultEpilogueIaSJ_SJ_NS1C_6thread17LinearCombinationIaLi1EiiLNS1H_9ScaleType4KindE0ELNS_15FloatRoundStyleE2EaEENS1_15EpilogueDefaultEEEEEvvEEEEvNT_6ParamsE,"a",@progbits
	.sectionflags	@""
	.align	4
.nv.constant0._ZN7cutlass13device_kernelINS_4gemm6kernel13GemmUniversalIN4cute5tupleIJiiiiEEENS1_10collective13CollectiveMmaINS1_34MainloopSm90TmaGmmaWarpSpecializedILi7ENS5_IJNS4_1CILi1EEENSA_ILi2EEESB_EEENS1_35KernelTmaWarpSpecializedCooperativeEEENS5_IJNSA_ILi256EEESG_NSA_ILi64EEEEEEaNS5_IJlSB_lEEEaSJ_NS4_8TiledMMAINS4_8MMA_AtomIJNS4_4SM904GMMA27MMA_64x256x32_S32S8S8_SS_TNEEEENS4_6LayoutINS5_IJSC_SB_SB_EEENS5_IJSB_NSA_ILi0EEESS_EEEEENS5_IJNS4_10UnderscoreESV_SV_EEEEENS4_23SM90_TMA_LOAD_MULTICASTENS4_14ComposedLayoutINS4_7SwizzleILi2ELi4ELi3EEENS4_18smem_ptr_flag_bitsILi8EEENSQ_INS5_IJNSA_ILi8EEESH_EEENS5_IJSH_SB_EEEEEEEvNS4_8identityENS4_13SM90_TMA_LOADES18_vS19_EENS_8epilogue10collective6detail29Sm90TmaWarpSpecializedAdapterINS1D_15DefaultEpilogueIaSJ_SJ_NS1C_6thread17LinearCombinationIaLi1EiiLNS1H_9ScaleType4KindE0ELNS_15FloatRoundStyleE2EaEENS1_15EpilogueDefaultEEEEEvvEEEEvNT_6ParamsE:
	.zero		1664


//--------------------- SYMBOLS --------------------------

	.type		.nv.reservedSmem.offset0,@object
	.size		.nv.reservedSmem.offset0,0x4
	.type		__assertfail,@function
